def attn_fwd(
    Q,
    K,
    V,
    Out,
    Lse,
    sm_scale,
    stride_qz,
    stride_qh,
    stride_qm,
    stride_qk,
    stride_kz,
    stride_kh,
    stride_kn,
    stride_kk,
    stride_vz,
    stride_vh,
    stride_vn,
    stride_vk,
    stride_oz,
    stride_oh,
    stride_om,
    stride_ok,
    seqlen_q,
    seqlen_k,
    BLOCK_M: tl.constexpr,
    BLOCK_N: tl.constexpr,
    HEAD_DIM: tl.constexpr,
    CAUSAL: tl.constexpr,
):
    start_m = tl.program_id(0)
    off_hz = tl.program_id(1)
    q_off = off_hz * stride_qh
    k_off = off_hz * stride_kh
    v_off = off_hz * stride_vh
    offs_m = start_m * BLOCK_M + tl.arange(0, BLOCK_M)
    offs_d = tl.arange(0, HEAD_DIM)
    offs_n = tl.arange(0, BLOCK_N)
    q_ptrs = Q + q_off + offs_m[:, None] * stride_qm + offs_d[None, :] * stride_qk
    k_ptrs = K + k_off + offs_d[:, None] * stride_kk + offs_n[None, :] * stride_kn
    v_ptrs = V + v_off + offs_n[:, None] * stride_vn + offs_d[None, :] * stride_vk
    m_i = tl.full([BLOCK_M], float("-inf"), dtype=tl.float32)
    l_i = tl.zeros([BLOCK_M], dtype=tl.float32) + 1.0
    acc = tl.zeros([BLOCK_M, HEAD_DIM], dtype=tl.float32)
    q = tl.load(q_ptrs)
    acc, l_i, m_i = _attn_fwd_inner(
        acc,
        l_i,
        m_i,
        q,
        k_ptrs,
        v_ptrs,
        sm_scale,
        stride_kn,
        stride_vn,
        start_m,
        seqlen_k,
        BLOCK_M,
        BLOCK_N,
        HEAD_DIM,
        CAUSAL,
    )
    acc = acc / l_i[:, None]
    lse = m_i + tl.math.log2(l_i) / 1.4426950408889634
    o_ptrs = (
        Out
        + off_hz * stride_oh
        + offs_m[:, None] * stride_om
        + offs_d[None, :] * stride_ok
    )
    tl.store(o_ptrs, acc.to(Out.dtype.element_ty))
    tl.store(Lse + off_hz * seqlen_q + offs_m, lse)

# config = {"BLOCK_M": 32, "BLOCK_N": 32, "HEAD_DIM": 64, "arch": "sm_100", "causal": true, "dtype": "bf16", "num_stages": 2, "num_warps": 8}
# arch = sm_100


// ===== COMPILED SASS (sm_100a) =====

	.target	sm_100a

	.elftype	@"ET_EXEC"


//--------------------- .note.nv.tkinfo           --------------------------
	.section	.note.nv.tkinfo,"",@"SHT_NOTE"
	.sectionflags	@"SHF_NOTE_NV_TKINFO"
	.tkinfo
        /*0018*/ 	.word	0x00000081
        /*0030*/ 	.string	""
        /*0030*/ 	.string	"ptxas-blackwell"
        /*0030*/ 	.string	"Cuda compilation tools, release 12.9, V12.9.86"
        /*0030*/ 	.string	"Build cuda_12.9.r12.9/compiler.36037853_0"
        /*0030*/ 	.string	"-v  -suppress-debug-info  -lineinfo  -arch sm_100a "



//--------------------- .note.nv.cuver            --------------------------
	.section	.note.nv.cuver,"",@"SHT_NOTE"
	.sectionflags	@"SHF_NOTE_NV_CUVER"
        /*0018*/ 	.short	0x0001
        /*001a*/ 	.short	0x0064
        /*001c*/ 	.short	0x0001
        /*001e*/ 	.short	0x0000
        /*0020*/ 	.short	0x0001
        /*0022*/ 	.short	0x0000


//--------------------- .nv.info                  --------------------------
	.section	.nv.info,"",@"SHT_CUDA_INFO"
	.align	4


	//----- nvinfo : EIATTR_REGCOUNT
	.align		4
        /*0000*/ 	.byte	0x04, 0x2f
        /*0002*/ 	.short	(.L_2 - .L_1)
	.align		4
.L_1:
        /*0004*/ 	.word	index@(attn_fwd)
        /*0008*/ 	.word	0x00000078


	//----- nvinfo : EIATTR_FRAME_SIZE
	.align		4
.L_2:
        /*000c*/ 	.byte	0x04, 0x11
        /*000e*/ 	.short	(.L_4 - .L_3)
	.align		4
.L_3:
        /*0010*/ 	.word	index@(attn_fwd)
        /*0014*/ 	.word	0x00000000


	//----- nvinfo : EIATTR_MIN_STACK_SIZE
	.align		4
.L_4:
        /*0018*/ 	.byte	0x04, 0x12
        /*001a*/ 	.short	(.L_6 - .L_5)
	.align		4
.L_5:
        /*001c*/ 	.word	index@(attn_fwd)
        /*0020*/ 	.word	0x00000000
.L_6:


//--------------------- .nv.info.attn_fwd         --------------------------
	.section	.nv.info.attn_fwd,"",@"SHT_CUDA_INFO"
	.sectionflags	@""
	.align	4


	//----- nvinfo : EIATTR_CUDA_API_VERSION
	.align		4
        /*0000*/ 	.byte	0x04, 0x37
        /*0002*/ 	.short	(.L_8 - .L_7)
.L_7:
        /*0004*/ 	.word	0x00000081


	//----- nvinfo : EIATTR_KPARAM_INFO
	.align		4
.L_8:
        /*0008*/ 	.byte	0x04, 0x17
        /*000a*/ 	.short	(.L_10 - .L_9)
.L_9:
        /*000c*/ 	.word	0x00000000
        /*0010*/ 	.short	0x0019
        /*0012*/ 	.short	0x0080
        /*0014*/ 	.byte	0x00, 0xf4, 0x21, 0x00


	//----- nvinfo : EIATTR_KPARAM_INFO
	.align		4
.L_10:
        /*0018*/ 	.byte	0x04, 0x17
        /*001a*/ 	.short	(.L_12 - .L_11)
.L_11:
        /*001c*/ 	.word	0x00000000
        /*0020*/ 	.short	0x0018
        /*0022*/ 	.short	0x0078
        /*0024*/ 	.byte	0x00, 0xf4, 0x21, 0x00


	//----- nvinfo : EIATTR_KPARAM_INFO
	.align		4
.L_12:
        /*0028*/ 	.byte	0x04, 0x17
        /*002a*/ 	.short	(.L_14 - .L_13)
.L_13:
        /*002c*/ 	.word	0x00000000
        /*0030*/ 	.short	0x0017
        /*0032*/ 	.short	0x0070
        /*0034*/ 	.byte	0x00, 0xf0, 0x11, 0x00


	//----- nvinfo : EIATTR_KPARAM_INFO
	.align		4
.L_14:
        /*0038*/ 	.byte	0x04, 0x17
        /*003a*/ 	.short	(.L_16 - .L_15)
.L_15:
        /*003c*/ 	.word	0x00000000
        /*0040*/ 	.short	0x0016
        /*0042*/ 	.short	0x006c
        /*0044*/ 	.byte	0x00, 0xf0, 0x11, 0x00


	//----- nvinfo : EIATTR_KPARAM_INFO
	.align		4
.L_16:
        /*0048*/ 	.byte	0x04, 0x17
        /*004a*/ 	.short	(.L_18 - .L_17)
.L_17:
        /*004c*/ 	.word	0x00000000
        /*0050*/ 	.short	0x0015
        /*0052*/ 	.short	0x0068
        /*0054*/ 	.byte	0x00, 0xf0, 0x11, 0x00


	//----- nvinfo : EIATTR_KPARAM_INFO
	.align		4
.L_18:
        /*0058*/ 	.byte	0x04, 0x17
        /*005a*/ 	.short	(.L_20 - .L_19)
.L_19:
        /*005c*/ 	.word	0x00000000
        /*0060*/ 	.short	0x0014
        /*0062*/ 	.short	0x0064
        /*0064*/ 	.byte	0x00, 0xf0, 0x11, 0x00


	//----- nvinfo : EIATTR_KPARAM_INFO
	.align		4
.L_20:
        /*0068*/ 	.byte	0x04, 0x17
        /*006a*/ 	.short	(.L_22 - .L_21)
.L_21:
        /*006c*/ 	.word	0x00000000
        /*0070*/ 	.short	0x0013
        /*0072*/ 	.short	0x0060
        /*0074*/ 	.byte	0x00, 0xf0, 0x11, 0x00


	//----- nvinfo : EIATTR_KPARAM_INFO
	.align		4
.L_22:
        /*0078*/ 	.byte	0x04, 0x17
        /*007a*/ 	.short	(.L_24 - .L_23)
.L_23:
        /*007c*/ 	.word	0x00000000
        /*0080*/ 	.short	0x0012
        /*0082*/ 	.short	0x005c
        /*0084*/ 	.byte	0x00, 0xf0, 0x11, 0x00


	//----- nvinfo : EIATTR_KPARAM_INFO
	.align		4
.L_24:
        /*0088*/ 	.byte	0x04, 0x17
        /*008a*/ 	.short	(.L_26 - .L_25)
.L_25:
        /*008c*/ 	.word	0x00000000
        /*0090*/ 	.short	0x0011
        /*0092*/ 	.short	0x0058
        /*0094*/ 	.byte	0x00, 0xf0, 0x11, 0x00


	//----- nvinfo : EIATTR_KPARAM_INFO
	.align		4
.L_26:
        /*0098*/ 	.byte	0x04, 0x17
        /*009a*/ 	.short	(.L_28 - .L_27)
.L_27:
        /*009c*/ 	.word	0x00000000
        /*00a0*/ 	.short	0x0010
        /*00a2*/ 	.short	0x0054
        /*00a4*/ 	.byte	0x00, 0xf0, 0x11, 0x00


	//----- nvinfo : EIATTR_KPARAM_INFO
	.align		4
.L_28:
        /*00a8*/ 	.byte	0x04, 0x17
        /*00aa*/ 	.short	(.L_30 - .L_29)
.L_29:
        /*00ac*/ 	.word	0x00000000
        /*00b0*/ 	.short	0x000f
        /*00b2*/ 	.short	0x0050
        /*00b4*/ 	.byte	0x00, 0xf0, 0x11, 0x00


	//----- nvinfo : EIATTR_KPARAM_INFO
	.align		4
.L_30:
        /*00b8*/ 	.byte	0x04, 0x17
        /*00ba*/ 	.short	(.L_32 - .L_31)
.L_31:
        /*00bc*/ 	.word	0x00000000
        /*00c0*/ 	.short	0x000e
        /*00c2*/ 	.short	0x004c
        /*00c4*/ 	.byte	0x00, 0xf0, 0x11, 0x00


	//----- nvinfo : EIATTR_KPARAM_INFO
	.align		4
.L_32:
        /*00c8*/ 	.byte	0x04, 0x17
        /*00ca*/ 	.short	(.L_34 - .L_33)
.L_33:
        /*00cc*/ 	.word	0x00000000
        /*00d0*/ 	.short	0x000d
        /*00d2*/ 	.short	0x0048
        /*00d4*/ 	.byte	0x00, 0xf0, 0x11, 0x00


	//----- nvinfo : EIATTR_KPARAM_INFO
	.align		4
.L_34:
        /*00d8*/ 	.byte	0x04, 0x17
        /*00da*/ 	.short	(.L_36 - .L_35)
.L_35:
        /*00dc*/ 	.word	0x00000000
        /*00e0*/ 	.short	0x000c
        /*00e2*/ 	.short	0x0044
        /*00e4*/ 	.byte	0x00, 0xf0, 0x11, 0x00


	//----- nvinfo : EIATTR_KPARAM_INFO
	.align		4
.L_36:
        /*00e8*/ 	.byte	0x04, 0x17
        /*00ea*/ 	.short	(.L_38 - .L_37)
.L_37:
        /*00ec*/ 	.word	0x00000000
        /*00f0*/ 	.short	0x000b
        /*00f2*/ 	.short	0x0040
        /*00f4*/ 	.byte	0x00, 0xf0, 0x11, 0x00


	//----- nvinfo : EIATTR_KPARAM_INFO
	.align		4
.L_38:
        /*00f8*/ 	.byte	0x04, 0x17
        /*00fa*/ 	.short	(.L_40 - .L_39)
.L_39:
        /*00fc*/ 	.word	0x00000000
        /*0100*/ 	.short	0x000a
        /*0102*/ 	.short	0x003c
        /*0104*/ 	.byte	0x00, 0xf0, 0x11, 0x00


	//----- nvinfo : EIATTR_KPARAM_INFO
	.align		4
.L_40:
        /*0108*/ 	.byte	0x04, 0x17
        /*010a*/ 	.short	(.L_42 - .L_41)
.L_41:
        /*010c*/ 	.word	0x00000000
        /*0110*/ 	.short	0x0009
        /*0112*/ 	.short	0x0038
        /*0114*/ 	.byte	0x00, 0xf0, 0x11, 0x00


	//----- nvinfo : EIATTR_KPARAM_INFO
	.align		4
.L_42:
        /*0118*/ 	.byte	0x04, 0x17
        /*011a*/ 	.short	(.L_44 - .L_43)
.L_43:
        /*011c*/ 	.word	0x00000000
        /*0120*/ 	.short	0x0008
        /*0122*/ 	.short	0x0034
        /*0124*/ 	.byte	0x00, 0xf0, 0x11, 0x00


	//----- nvinfo : EIATTR_KPARAM_INFO
	.align		4
.L_44:
        /*0128*/ 	.byte	0x04, 0x17
        /*012a*/ 	.short	(.L_46 - .L_45)
.L_45:
        /*012c*/ 	.word	0x00000000
        /*0130*/ 	.short	0x0007
        /*0132*/ 	.short	0x0030
        /*0134*/ 	.byte	0x00, 0xf0, 0x11, 0x00


	//----- nvinfo : EIATTR_KPARAM_INFO
	.align		4
.L_46:
        /*0138*/ 	.byte	0x04, 0x17
        /*013a*/ 	.short	(.L_48 - .L_47)
.L_47:
        /*013c*/ 	.word	0x00000000
        /*0140*/ 	.short	0x0006
        /*0142*/ 	.short	0x002c
        /*0144*/ 	.byte	0x00, 0xf0, 0x11, 0x00


	//----- nvinfo : EIATTR_KPARAM_INFO
	.align		4
.L_48:
        /*0148*/ 	.byte	0x04, 0x17
        /*014a*/ 	.short	(.L_50 - .L_49)
.L_49:
        /*014c*/ 	.word	0x00000000
        /*0150*/ 	.short	0x0005
        /*0152*/ 	.short	0x0028
        /*0154*/ 	.byte	0x00, 0xf0, 0x11, 0x00


	//----- nvinfo : EIATTR_KPARAM_INFO
	.align		4
.L_50:
        /*0158*/ 	.byte	0x04, 0x17
        /*015a*/ 	.short	(.L_52 - .L_51)
.L_51:
        /*015c*/ 	.word	0x00000000
        /*0160*/ 	.short	0x0004
        /*0162*/ 	.short	0x0020
        /*0164*/ 	.byte	0x00, 0xf4, 0x21, 0x00


	//----- nvinfo : EIATTR_KPARAM_INFO
	.align		4
.L_52:
        /*0168*/ 	.byte	0x04, 0x17
        /*016a*/ 	.short	(.L_54 - .L_53)
.L_53:
        /*016c*/ 	.word	0x00000000
        /*0170*/ 	.short	0x0003
        /*0172*/ 	.short	0x0018
        /*0174*/ 	.byte	0x00, 0xf4, 0x21, 0x00


	//----- nvinfo : EIATTR_KPARAM_INFO
	.align		4
.L_54:
        /*0178*/ 	.byte	0x04, 0x17
        /*017a*/ 	.short	(.L_56 - .L_55)
.L_55:
        /*017c*/ 	.word	0x00000000
        /*0180*/ 	.short	0x0002
        /*0182*/ 	.short	0x0010
        /*0184*/ 	.byte	0x00, 0xf4, 0x21, 0x00


	//----- nvinfo : EIATTR_KPARAM_INFO
	.align		4
.L_56:
        /*0188*/ 	.byte	0x04, 0x17
        /*018a*/ 	.short	(.L_58 - .L_57)
.L_57:
        /*018c*/ 	.word	0x00000000
        /*0190*/ 	.short	0x0001
        /*0192*/ 	.short	0x0008
        /*0194*/ 	.byte	0x00, 0xf4, 0x21, 0x00


	//----- nvinfo : EIATTR_KPARAM_INFO
	.align		4
.L_58:
        /*0198*/ 	.byte	0x04, 0x17
        /*019a*/ 	.short	(.L_60 - .L_59)
.L_59:
        /*019c*/ 	.word	0x00000000
        /*01a0*/ 	.short	0x0000
        /*01a2*/ 	.short	0x0000
        /*01a4*/ 	.byte	0x00, 0xf4, 0x21, 0x00


	//----- nvinfo : EIATTR_SPARSE_MMA_MASK
	.align		4
.L_60:
        /*01a8*/ 	.byte	0x03, 0x50
        /*01aa*/ 	.short	0x0000


	//----- nvinfo : EIATTR_MAXREG_COUNT
	.align		4
        /*01ac*/ 	.byte	0x03, 0x1b
        /*01ae*/ 	.short	0x00ff


	//----- nvinfo : EIATTR_NUM_BARRIERS
	.align		4
        /*01b0*/ 	.byte	0x02, 0x4c
        /*01b2*/ 	.byte	0x01
	.zero		1


	//----- nvinfo : EIATTR_COOP_GROUP_MASK_REGIDS
	.align		4
        /*01b4*/ 	.byte	0x04, 0x29
        /*01b6*/ 	.short	(.L_62 - .L_61)


	//   ....[0]....
.L_61:
        /*01b8*/ 	.word	0xffffffff


	//   ....[1]....
        /*01bc*/ 	.word	0xffffffff


	//   ....[2]....
        /*01c0*/ 	.word	0xffffffff


	//   ....[3]....
        /*01c4*/ 	.word	0xffffffff


	//   ....[4]....
        /*01c8*/ 	.word	0xffffffff


	//   ....[5]....
        /*01cc*/ 	.word	0xffffffff


	//   ....[6]....
        /*01d0*/ 	.word	0xffffffff


	//   ....[7]....
        /*01d4*/ 	.word	0xffffffff


	//   ....[8]....
        /*01d8*/ 	.word	0xffffffff


	//   ....[9]....
        /*01dc*/ 	.word	0xffffffff


	//   ....[10]....
        /*01e0*/ 	.word	0xffffffff


	//   ....[11]....
        /*01e4*/ 	.word	0xffffffff


	//   ....[12]....
        /*01e8*/ 	.word	0xffffffff


	//   ....[13]....
        /*01ec*/ 	.word	0xffffffff


	//   ....[14]....
        /*01f0*/ 	.word	0xffffffff


	//   ....[15]....
        /*01f4*/ 	.word	0xffffffff


	//   ....[16]....
        /*01f8*/ 	.word	0xffffffff


	//   ....[17]....
        /*01fc*/ 	.word	0xffffffff


	//   ....[18]....
        /*0200*/ 	.word	0xffffffff


	//   ....[19]....
        /*0204*/ 	.word	0xffffffff


	//----- nvinfo : EIATTR_COOP_GROUP_INSTR_OFFSETS
	.align		4
.L_62:
        /*0208*/ 	.byte	0x04, 0x28
        /*020a*/ 	.short	(.L_64 - .L_63)


	//   ....[0]....
.L_63:
        /*020c*/ 	.word	0x00001350


	//   ....[1]....
        /*0210*/ 	.word	0x00001360


	//   ....[2]....
        /*0214*/ 	.word	0x00001370


	//   ....[3]....
        /*0218*/ 	.word	0x00001380


	//   ....[4]....
        /*021c*/ 	.word	0x000013c0


	//   ....[5]....
        /*0220*/ 	.word	0x000013e0


	//   ....[6]....
        /*0224*/ 	.word	0x000013f0


	//   ....[7]....
        /*0228*/ 	.word	0x00001400


	//   ....[8]....
        /*022c*/ 	.word	0x00001500


	//   ....[9]....
        /*0230*/ 	.word	0x00001520


	//   ....[10]....
        /*0234*/ 	.word	0x00001790


	//   ....[11]....
        /*0238*/ 	.word	0x000017a0


	//   ....[12]....
        /*023c*/ 	.word	0x000017c0


	//   ....[13]....
        /*0240*/ 	.word	0x000017d0


	//   ....[14]....
        /*0244*/ 	.word	0x00001800


	//   ....[15]....
        /*0248*/ 	.word	0x00001820


	//   ....[16]....
        /*024c*/ 	.word	0x00001840


	//   ....[17]....
        /*0250*/ 	.word	0x00001850


	//   ....[18]....
        /*0254*/ 	.word	0x00001910


	//   ....[19]....
        /*0258*/ 	.word	0x00001930


	//----- nvinfo : EIATTR_VRC_CTA_INIT_COUNT
	.align		4
.L_64:
        /*025c*/ 	.byte	0x02, 0x4a
	.zero		1
	.zero		1


	//----- nvinfo : EIATTR_EXIT_INSTR_OFFSETS
	.align		4
        /*0260*/ 	.byte	0x04, 0x1c
        /*0262*/ 	.short	(.L_66 - .L_65)


	//   ....[0]....
.L_65:
        /*0264*/ 	.word	0x00002f10


	//   ....[1]....
        /*0268*/ 	.word	0x00002f40


	//----- nvinfo : EIATTR_REQNTID
	.align		4
.L_66:
        /*026c*/ 	.byte	0x04, 0x10
        /*026e*/ 	.short	(.L_68 - .L_67)
.L_67:
        /*0270*/ 	.word	0x00000100
        /*0274*/ 	.word	0x00000001
        /*0278*/ 	.word	0x00000001


	//----- nvinfo : EIATTR_CBANK_PARAM_SIZE
	.align		4
.L_68:
        /*027c*/ 	.byte	0x03, 0x19
        /*027e*/ 	.short	0x0088


	//----- nvinfo : EIATTR_PARAM_CBANK
	.align		4
        /*0280*/ 	.byte	0x04, 0x0a
        /*0282*/ 	.short	(.L_70 - .L_69)
	.align		4
.L_69:
        /*0284*/ 	.word	index@(.nv.constant0.attn_fwd)
        /*0288*/ 	.short	0x0380
        /*028a*/ 	.short	0x0088


	//----- nvinfo : EIATTR_SW_WAR
	.align		4
.L_70:
        /*028c*/ 	.byte	0x04, 0x36
        /*028e*/ 	.short	(.L_72 - .L_71)
.L_71:
        /*0290*/ 	.word	0x00000008
.L_72:


//--------------------- .nv.compat                --------------------------
	.section	.nv.compat,"",@"SHT_CUDA_COMPAT_INFO"
	.align	4
        /*0000*/ 	.byte	0x02, 0x02, 0x01, 0x00, 0x02, 0x05, 0x05, 0x00, 0x02, 0x03, 0x00, 0x00, 0x02, 0x06, 0x01, 0x00


//--------------------- .nv.callgraph             --------------------------
	.section	.nv.callgraph,"",@"SHT_CUDA_CALLGRAPH"
	.align	4
	.sectionentsize	8
	.align		4
        /*0000*/ 	.word	0x00000000
	.align		4
        /*0004*/ 	.word	0xffffffff
	.align		4
        /*0008*/ 	.word	0x00000000
	.align		4
        /*000c*/ 	.word	0xfffffffe
	.align		4
        /*0010*/ 	.word	0x00000000
	.align		4
        /*0014*/ 	.word	0xfffffffd
	.align		4
        /*0018*/ 	.word	0x00000000
	.align		4
        /*001c*/ 	.word	0xfffffffc


//--------------------- .nv.constant4             --------------------------
	.section	.nv.constant4,"a",@progbits
	.align	8
	.align		8
.nv.constant4:
        /*0000*/ 	.dword	_$_str


//--------------------- .text.attn_fwd            --------------------------
	.section	.text.attn_fwd,"ax",@progbits
	.align	128
        .global         attn_fwd
        .type           attn_fwd,@function
        .size           attn_fwd,(.L_x_3 - attn_fwd)
        .other          attn_fwd,@"STO_CUDA_ENTRY STV_DEFAULT"
attn_fwd:
.text.attn_fwd:
[----:B------:R-:W0:Y:S01]  /*0000*/  LDC R1, c[0x0][0x37c] ;  /* 0x0000df00ff017b82 */ /* 0x000e220000000800 */
[----:B------:R-:W1:Y:S07]  /*0010*/  S2R R16, SR_CTAID.X ;  /* 0x0000000000107919 */ /* 0x000e6e0000002500 */
[----:B------:R-:W2:Y:S01]  /*0020*/  S2UR UR7, SR_CTAID.Y ;  /* 0x00000000000779c3 */ /* 0x000ea20000002600 */
[----:B------:R-:W2:Y:S01]  /*0030*/  LDCU.64 UR4, c[0x0][0x3b0] ;  /* 0x00007600ff0477ac */ /* 0x000ea20008000a00 */
[----:B------:R-:W3:Y:S01]  /*0040*/  S2R R0, SR_TID.X ;  /* 0x0000000000007919 */ /* 0x000ee20000002100 */
[----:B------:R-:W4:Y:S05]  /*0050*/  LDCU.64 UR10, c[0x0][0x358] ;  /* 0x00006b00ff0a77ac */ /* 0x000f2a0008000a00 */
[----:B------:R-:W5:Y:S08]  /*0060*/  LDC R12, c[0x0][0x3b8] ;  /* 0x0000ee00ff0c7b82 */ /* 0x000f700000000800 */
[----:B------:R-:W0:Y:S01]  /*0070*/  LDC.64 R18, c[0x0][0x380] ;  /* 0x0000e000ff127b82 */ /* 0x000e220000000a00 */
[----:B--2---:R-:W-:-:S04]  /*0080*/  UIMAD UR4, UR7, UR4, URZ ;  /* 0x00000004070472a4 */ /* 0x004fc8000f8e02ff */
[----:B------:R-:W-:Y:S01]  /*0090*/  USHF.L.U32 UR6, UR4, 0x1, URZ ;  /* 0x0000000104067899 */ /* 0x000fe200080006ff */
[----:B-1----:R-:W-:Y:S01]  /*00a0*/  IMAD.SHL.U32 R16, R16, 0x20, RZ ;  /* 0x0000002010107824 */ /* 0x002fe200078e00ff */
[----:B---3--:R-:W-:-:S04]  /*00b0*/  SHF.R.U32.HI R14, RZ, 0x5, R0 ;  /* 0x00000005ff0e7819 */ /* 0x008fc80000011600 */
[----:B------:R-:W-:Y:S02]  /*00c0*/  LOP3.LUT R69, R16, 0x1f, R0, 0xf8, !PT ;  /* 0x0000001f10457812 */ /* 0x000fe400078ef800 */
[----:B------:R-:W-:-:S03]  /*00d0*/  SGXT.U32 R14, R14, 0x3 ;  /* 0x000000030e0e781a */ /* 0x000fc60000000000 */
[----:B------:R-:W-:Y:S01]  /*00e0*/  IMAD R2, R69, UR5, RZ ;  /* 0x0000000545027c24 */ /* 0x000fe2000f8e02ff */
[----:B------:R-:W-:Y:S01]  /*00f0*/  UIMAD.WIDE UR4, UR4, 0x2, URZ ;  /* 0x00000002040478a5 */ /* 0x000fe2000f8e02ff */
[----:B-----5:R-:W-:Y:S02]  /*0100*/  IMAD R5, R14, R12, RZ ;  /* 0x0000000c0e057224 */ /* 0x020fe400078e02ff */
[C---:B------:R-:W-:Y:S02]  /*0110*/  IMAD.SHL.U32 R3, R2.reuse, 0x2, RZ ;  /* 0x0000000202037824 */ /* 0x040fe400078e00ff */
[----:B------:R-:W-:-:S03]  /*0120*/  IMAD.HI R2, R2, 0x2, RZ ;  /* 0x0000000202027827 */ /* 0x000fc600078e02ff */
[----:B0-----:R-:W-:Y:S01]  /*0130*/  IADD3 R18, P0, P1, R3, UR6, R18 ;  /* 0x0000000603127c10 */ /* 0x001fe2000f91e012 */
[----:B------:R-:W-:-:S03]  /*0140*/  IMAD R7, R12, 0x8, R5 ;  /* 0x000000080c077824 */ /* 0x000fc600078e0205 */
[----:B------:R-:W-:Y:S01]  /*0150*/  IADD3.X R20, PT, PT, R2, UR5, R19, P0, P1 ;  /* 0x0000000502147c10 */ /* 0x000fe200087e2413 */
[C---:B------:R-:W-:Y:S01]  /*0160*/  IMAD R8, R12.reuse, 0x8, R7 ;  /* 0x000000080c087824 */ /* 0x040fe200078e0207 */
[-C--:B------:R-:W-:Y:S02]  /*0170*/  LEA R2, P0, R5, R18.reuse, 0x1 ;  /* 0x0000001205027211 */ /* 0x080fe400078008ff */
[----:B------:R-:W-:Y:S02]  /*0180*/  LEA R4, P1, R7, R18, 0x1 ;  /* 0x0000001207047211 */ /* 0x000fe400078208ff */
[----:B------:R-:W-:Y:S02]  /*0190*/  LEA R9, R12, R8, 0x3 ;  /* 0x000000080c097211 */ /* 0x000fe400078e18ff */
[----:B------:R-:W-:Y:S02]  /*01a0*/  LEA.HI.X.SX32 R3, R5, R20, 0x1, P0 ;  /* 0x0000001405037211 */ /* 0x000fe400000f0eff */
[----:B------:R-:W-:Y:S01]  /*01b0*/  LEA R6, P0, R8, R18, 0x1 ;  /* 0x0000001208067211 */ /* 0x000fe200078008ff */
[----:B------:R-:W-:Y:S01]  /*01c0*/  IMAD R11, R12, 0x8, R9 ;  /* 0x000000080c0b7824 */ /* 0x000fe200078e0209 */
[-C--:B------:R-:W-:Y:S01]  /*01d0*/  LEA.HI.X.SX32 R5, R7, R20.reuse, 0x1, P1 ;  /* 0x0000001407057211 */ /* 0x080fe200008f0eff */
[----:B----4-:R0:W2:Y:S01]  /*01e0*/  LDG.E.U16 R19, desc[UR10][R2.64] ;  /* 0x0000000a02137981 */ /* 0x0100a2000c1e1500 */
[----:B------:R-:W-:-:S02]  /*01f0*/  LEA.HI.X.SX32 R7, R8, R20, 0x1, P0 ;  /* 0x0000001408077211 */ /* 0x000fc400000f0eff */
[C---:B------:R-:W-:Y:S01]  /*0200*/  LEA R8, P0, R9.reuse, R18, 0x1 ;  /* 0x0000001209087211 */ /* 0x040fe200078008ff */
[C---:B------:R-:W-:Y:S01]  /*0210*/  IMAD R13, R12.reuse, 0x8, R11 ;  /* 0x000000080c0d7824 */ /* 0x040fe200078e020b */
[----:B------:R1:W3:Y:S02]  /*0220*/  LDG.E.U16 R21, desc[UR10][R4.64] ;  /* 0x0000000a04157981 */ /* 0x0002e4000c1e1500 */
[----:B------:R-:W-:Y:S01]  /*0230*/  LEA.HI.X.SX32 R9, R9, R20, 0x1, P0 ;  /* 0x0000001409097211 */ /* 0x000fe200000f0eff */
[C---:B------:R-:W-:Y:S01]  /*0240*/  IMAD R15, R12.reuse, 0x8, R13 ;  /* 0x000000080c0f7824 */ /* 0x040fe200078e020d */
[C---:B------:R-:W-:Y:S01]  /*0250*/  LEA R10, P0, R11.reuse, R18, 0x1 ;  /* 0x000000120b0a7211 */ /* 0x040fe200078008ff */
[----:B------:R4:W5:Y:S02]  /*0260*/  LDG.E.U16 R7, desc[UR10][R6.64] ;  /* 0x0000000a06077981 */ /* 0x000964000c1e1500 */
[----:B------:R-:W-:Y:S01]  /*0270*/  IMAD R17, R12, 0x8, R15 ;  /* 0x000000080c117824 */ /* 0x000fe200078e020f */
[----:B------:R-:W-:Y:S01]  /*0280*/  LEA.HI.X.SX32 R11, R11, R20, 0x1, P0 ;  /* 0x000000140b0b7211 */ /* 0x000fe200000f0eff */
[----:B------:R-:W5:Y:S01]  /*0290*/  LDG.E.U16 R9, desc[UR10][R8.64] ;  /* 0x0000000a08097981 */ /* 0x000f62000c1e1500 */
[----:B0-----:R-:W-:-:S02]  /*02a0*/  LEA R2, P0, R13, R18, 0x1 ;  /* 0x000000120d027211 */ /* 0x001fc400078008ff */
[----:B------:R-:W-:Y:S02]  /*02b0*/  LEA R12, P1, R15, R18, 0x1 ;  /* 0x000000120f0c7211 */ /* 0x000fe400078208ff */
[----:B------:R-:W-:Y:S01]  /*02c0*/  LEA.HI.X.SX32 R3, R13, R20, 0x1, P0 ;  /* 0x000000140d037211 */ /* 0x000fe200000f0eff */
[----:B------:R-:W5:Y:S01]  /*02d0*/  LDG.E.U16 R11, desc[UR10][R10.64] ;  /* 0x0000000a0a0b7981 */ /* 0x000f62000c1e1500 */
[----:B-1----:R-:W-:Y:S02]  /*02e0*/  LEA R4, P0, R17, R18, 0x1 ;  /* 0x0000001211047211 */ /* 0x002fe400078008ff */
[-C--:B------:R-:W-:Y:S02]  /*02f0*/  LEA.HI.X.SX32 R13, R15, R20.reuse, 0x1, P1 ;  /* 0x000000140f0d7211 */ /* 0x080fe400008f0eff */
[----:B------:R-:W-:Y:S01]  /*0300*/  LEA.HI.X.SX32 R5, R17, R20, 0x1, P0 ;  /* 0x0000001411057211 */ /* 0x000fe200000f0eff */
[----:B------:R-:W5:Y:S04]  /*0310*/  LDG.E.U16 R3, desc[UR10][R2.64] ;  /* 0x0000000a02037981 */ /* 0x000f68000c1e1500 */
[----:B------:R-:W5:Y:S04]  /*0320*/  LDG.E.U16 R13, desc[UR10][R12.64] ;  /* 0x0000000a0c0d7981 */ /* 0x000f68000c1e1500 */
[----:B------:R-:W5:Y:S01]  /*0330*/  LDG.E.U16 R5, desc[UR10][R4.64] ;  /* 0x0000000a04057981 */ /* 0x000f62000c1e1500 */
[----:B------:R-:W0:Y:S01]  /*0340*/  S2UR UR6, SR_CgaCtaId ;  /* 0x00000000000679c3 */ /* 0x000e220000008800 */
[----:B------:R-:W-:Y:S01]  /*0350*/  VIADD R67, R16, 0x20 ;  /* 0x0000002010437836 */ /* 0x000fe20000000000 */
[----:B----4-:R-:W-:Y:S01]  /*0360*/  LOP3.LUT R6, R0, 0xc0, RZ, 0xc0, !PT ;  /* 0x000000c000067812 */ /* 0x010fe200078ec0ff */
[----:B------:R-:W-:-:S03]  /*0370*/  UMOV UR4, 0x400 ;  /* 0x0000040000047882 */ /* 0x000fc60000000000 */
[----:B------:R-:W-:Y:S02]  /*0380*/  ISETP.GE.AND P0, PT, R67, 0x1, PT ;  /* 0x000000014300780c */ /* 0x000fe40003f06270 */
[----:B------:R-:W-:Y:S02]  /*0390*/  SHF.L.U32 R15, R0, 0x1, RZ ;  /* 0x00000001000f7819 */ /* 0x000fe400000006ff */
[----:B------:R-:W-:-:S04]  /*03a0*/  SHF.R.U32.HI R6, RZ, 0x2, R6 ;  /* 0x00000002ff067819 */ /* 0x000fc80000011606 */
[----:B------:R-:W-:Y:S02]  /*03b0*/  LOP3.LUT R68, R6, 0x1fe, R15, 0x78, !PT ;  /* 0x000001fe06447812 */ /* 0x000fe400078e780f */
[----:B------:R-:W-:Y:S01]  /*03c0*/  LOP3.LUT R72, R0, 0xff, RZ, 0xc0, !PT ;  /* 0x000000ff00487812 */ /* 0x000fe200078ec0ff */
[----:B0-----:R-:W-:Y:S01]  /*03d0*/  ULEA UR6, UR6, UR4, 0x18 ;  /* 0x0000000406067291 */ /* 0x001fe2000f8ec0ff */
[----:B------:R-:W-:Y:S01]  /*03e0*/  IMAD.MOV.U32 R63, RZ, RZ, -0x800000 ;  /* 0xff800000ff3f7424 */ /* 0x000fe200078e00ff */
[----:B------:R-:W-:Y:S01]  /*03f0*/  MOV R112, 0x3f800000 ;  /* 0x3f80000000707802 */ /* 0x000fe20000000f00 */
[----:B------:R-:W-:Y:S01]  /*0400*/  IMAD.MOV.U32 R62, RZ, RZ, -0x800000 ;  /* 0xff800000ff3e7424 */ /* 0x000fe200078e00ff */
[----:B------:R-:W-:Y:S01]  /*0410*/  CS2R R36, SRZ ;  /* 0x0000000000247805 */ /* 0x000fe2000001ff00 */
[----:B------:R-:W-:Y:S01]  /*0420*/  IMAD.MOV.U32 R61, RZ, RZ, -0x800000 ;  /* 0xff800000ff3d7424 */ /* 0x000fe200078e00ff */
[----:B------:R-:W-:Y:S01]  /*0430*/  CS2R R38, SRZ ;  /* 0x0000000000267805 */ /* 0x000fe2000001ff00 */
[----:B------:R-:W-:Y:S01]  /*0440*/  IMAD.MOV.U32 R60, RZ, RZ, -0x800000 ;  /* 0xff800000ff3c7424 */ /* 0x000fe200078e00ff */
[----:B------:R-:W-:Y:S01]  /*0450*/  CS2R R32, SRZ ;  /* 0x0000000000207805 */ /* 0x000fe2000001ff00 */
[----:B------:R-:W-:Y:S01]  /*0460*/  IMAD.MOV.U32 R113, RZ, RZ, 0x3f800000 ;  /* 0x3f800000ff717424 */ /* 0x000fe200078e00ff */
[----:B------:R-:W-:Y:S01]  /*0470*/  ISETP.GE.U32.AND P5, PT, R72, 0x20, PT ;  /* 0x000000204800780c */ /* 0x000fe20003fa6070 */
[----:B------:R-:W-:Y:S01]  /*0480*/  IMAD.MOV.U32 R110, RZ, RZ, 0x3f800000 ;  /* 0x3f800000ff6e7424 */ /* 0x000fe200078e00ff */
[----:B------:R-:W-:Y:S01]  /*0490*/  CS2R R34, SRZ ;  /* 0x0000000000227805 */ /* 0x000fe2000001ff00 */
[----:B------:R-:W-:Y:S01]  /*04a0*/  IMAD.MOV.U32 R111, RZ, RZ, 0x3f800000 ;  /* 0x3f800000ff6f7424 */ /* 0x000fe200078e00ff */
[----:B------:R-:W-:-:S02]  /*04b0*/  LOP3.LUT R71, R0, 0x1c, RZ, 0xc0, !PT ;  /* 0x0000001c00477812 */ /* 0x000fc400078ec0ff */
[C---:B------:R-:W-:Y:S01]  /*04c0*/  LOP3.LUT R70, R0.reuse, 0x3, RZ, 0xc0, !PT ;  /* 0x0000000300467812 */ /* 0x040fe200078ec0ff */
[----:B--2---:R-:W-:Y:S04]  /*04d0*/  STS.U16 [R68+UR6], R19 ;  /* 0x0000001344007988 */ /* 0x004fe80008000406 */
[----:B---3--:R-:W-:Y:S04]  /*04e0*/  STS.U16 [R68+UR6+0x200], R21 ;  /* 0x0002001544007988 */ /* 0x008fe80008000406 */
[----:B-----5:R-:W-:Y:S04]  /*04f0*/  STS.U16 [R68+UR6+0x400], R7 ;  /* 0x0004000744007988 */ /* 0x020fe80008000406 */
[----:B------:R-:W-:Y:S04]  /*0500*/  STS.U16 [R68+UR6+0x600], R9 ;  /* 0x0006000944007988 */ /* 0x000fe80008000406 */
[----:B------:R-:W-:Y:S04]  /*0510*/  STS.U16 [R68+UR6+0x800], R11 ;  /* 0x0008000b44007988 */ /* 0x000fe80008000406 */
[----:B------:R0:W-:Y:S04]  /*0520*/  STS.U16 [R68+UR6+0xa00], R3 ;  /* 0x000a000344007988 */ /* 0x0001e80008000406 */
[----:B------:R-:W-:Y:S04]  /*0530*/  STS.U16 [R68+UR6+0xc00], R13 ;  /* 0x000c000d44007988 */ /* 0x000fe80008000406 */
[----:B------:R1:W-:Y:S01]  /*0540*/  STS.U16 [R68+UR6+0xe00], R5 ;  /* 0x000e000544007988 */ /* 0x0003e20008000406 */
[----:B0-----:R-:W-:-:S02]  /*0550*/  LOP3.LUT R3, R0, 0xc0, RZ, 0xc0, !PT ;  /* 0x000000c000037812 */ /* 0x001fc400078ec0ff */
[----:B-1----:R-:W-:Y:S01]  /*0560*/  LOP3.LUT R5, R0, 0x3f, RZ, 0xc0, !PT ;  /* 0x0000003f00057812 */ /* 0x002fe200078ec0ff */
[----:B------:R-:W-:Y:S06]  /*0570*/  @!P0 BRA `(.L_x_0) ;  /* 0x0000001800448947 */ /* 0x000fec0003800000 */
[----:B------:R-:W0:Y:S01]  /*0580*/  LDC.64 R8, c[0x0][0x3c0] ;  /* 0x0000f000ff087b82 */ /* 0x000e220000000a00 */
[----:B------:R-:W1:Y:S01]  /*0590*/  LDCU UR8, c[0x0][0x3c8] ;  /* 0x00007900ff0877ac */ /* 0x000e620008000800 */
[----:B------:R-:W-:Y:S01]  /*05a0*/  LOP3.LUT R22, R0, 0x7, RZ, 0xc0, !PT ;  /* 0x0000000700167812 */ /* 0x000fe200078ec0ff */
[----:B------:R-:W-:Y:S01]  /*05b0*/  IMAD.SHL.U32 R4, R70, 0x2, RZ ;  /* 0x0000000246047824 */ /* 0x000fe200078e00ff */
[C---:B------:R-:W-:Y:S01]  /*05c0*/  LOP3.LUT R7, R0.reuse, 0x60, RZ, 0xc0, !PT ;  /* 0x0000006000077812 */ /* 0x040fe200078ec0ff */
[----:B------:R-:W2:Y:S01]  /*05d0*/  LDCU.64 UR12, c[0x0][0x388] ;  /* 0x00007100ff0c77ac */ /* 0x000ea20008000a00 */
[C---:B------:R-:W-:Y:S01]  /*05e0*/  SHF.L.U32 R10, R0.reuse, 0x3, RZ ;  /* 0x00000003000a7819 */ /* 0x040fe200000006ff */
[C---:B------:R-:W-:Y:S01]  /*05f0*/  IMAD.SHL.U32 R19, R0.reuse, 0x40, RZ ;  /* 0x0000004000137824 */ /* 0x040fe200078e00ff */
[----:B------:R-:W-:Y:S01]  /*0600*/  LOP3.LUT R6, R0, 0xe0, RZ, 0xc0, !PT ;  /* 0x000000e000067812 */ /* 0x000fe200078ec0ff */
[----:B------:R-:W-:Y:S01]  /*0610*/  IMAD R12, R7, 0x2, R22 ;  /* 0x00000002070c7824 */ /* 0x000fe200078e0216 */
[----:B------:R-:W-:Y:S01]  /*0620*/  LOP3.LUT R10, R10, 0x30, RZ, 0xc0, !PT ;  /* 0x000000300a0a7812 */ /* 0x000fe200078ec0ff */
[----:B------:R-:W3:Y:S01]  /*0630*/  LDC R28, c[0x0][0x3d8] ;  /* 0x0000f600ff1c7b82 */ /* 0x000ee20000000800 */
[----:B------:R-:W-:Y:S01]  /*0640*/  SHF.R.U32.HI R17, RZ, 0x6, R0 ;  /* 0x00000006ff117819 */ /* 0x000fe20000011600 */
[----:B------:R-:W-:Y:S01]  /*0650*/  IMAD.SHL.U32 R12, R12, 0x10, RZ ;  /* 0x000000100c0c7824 */ /* 0x000fe200078e00ff */
[----:B------:R-:W-:Y:S01]  /*0660*/  LEA R18, R6, R10, 0x4 ;  /* 0x0000000a06127211 */ /* 0x000fe200078e20ff */
[----:B------:R-:W4:Y:S01]  /*0670*/  LDCU.64 UR4, c[0x0][0x3d0] ;  /* 0x00007a00ff0477ac */ /* 0x000f220008000a00 */
[----:B------:R-:W-:Y:S01]  /*0680*/  SGXT.U32 R6, R17, 0x2 ;  /* 0x000000021106781a */ /* 0x000fe20000000000 */
[----:B------:R-:W-:Y:S01]  /*0690*/  IMAD.MOV.U32 R76, RZ, RZ, -0x800000 ;  /* 0xff800000ff4c7424 */ /* 0x000fe200078e00ff */
[----:B------:R-:W-:Y:S01]  /*06a0*/  LOP3.LUT R2, R0, 0x1f, RZ, 0xc0, !PT ;  /* 0x0000001f00027812 */ /* 0x000fe200078ec0ff */
[----:B------:R-:W5:Y:S01]  /*06b0*/  LDC.64 R78, c[0x0][0x390] ;  /* 0x0000e400ff4e7b82 */ /* 0x000f620000000a00 */
[----:B------:R-:W-:Y:S01]  /*06c0*/  LEA.HI R4, R7, R4, RZ, 0x1e ;  /* 0x0000000407047211 */ /* 0x000fe200078ff0ff */
[----:B------:R-:W-:Y:S01]  /*06d0*/  IMAD.MOV.U32 R75, RZ, RZ, -0x800000 ;  /* 0xff800000ff4b7424 */ /* 0x000fe200078e00ff */
[----:B------:R-:W-:Y:S01]  /*06e0*/  SHF.R.U32.HI R11, RZ, 0x1, R7 ;  /* 0x00000001ff0b7819 */ /* 0x000fe20000011607 */
[----:B------:R-:W-:Y:S01]  /*06f0*/  IMAD.SHL.U32 R7, R22, 0x40, RZ ;  /* 0x0000004016077824 */ /* 0x000fe200078e00ff */
[----:B------:R-:W-:Y:S01]  /*0700*/  LOP3.LUT R17, R12, 0x30, R15, 0x78, !PT ;  /* 0x000000300c117812 */ /* 0x000fe200078e780f */
[----:B0-----:R-:W-:Y:S01]  /*0710*/  IMAD R12, R6, R9, RZ ;  /* 0x00000009060c7224 */ /* 0x001fe200078e02ff */
[----:B------:R-:W-:Y:S01]  /*0720*/  LOP3.LUT R13, R10, R11, RZ, 0x3c, !PT ;  /* 0x0000000b0a0d7212 */ /* 0x000fe200078e3cff */
[----:B-1----:R-:W-:Y:S01]  /*0730*/  IMAD R11, R5, UR8, RZ ;  /* 0x00000008050b7c24 */ /* 0x002fe2000f8e02ff */
[----:B------:R-:W-:Y:S01]  /*0740*/  LEA R6, R2, UR6, 0x6 ;  /* 0x0000000602067c11 */ /* 0x000fe2000f8e30ff */
[----:B------:R-:W-:Y:S01]  /*0750*/  IMAD R8, R8, UR7, RZ ;  /* 0x0000000708087c24 */ /* 0x000fe2000f8e02ff */
[----:B------:R-:W-:Y:S01]  /*0760*/  LOP3.LUT R19, R10, 0x3c0, R19, 0xf8, !PT ;  /* 0x000003c00a137812 */ /* 0x000fe200078ef813 */
[----:B------:R-:W-:Y:S01]  /*0770*/  IMAD.MOV.U32 R74, RZ, RZ, -0x800000 ;  /* 0xff800000ff4a7424 */ /* 0x000fe200078e00ff */
[----:B------:R-:W-:Y:S01]  /*0780*/  LOP3.LUT R10, R7, R10, RZ, 0xfc, !PT ;  /* 0x0000000a070a7212 */ /* 0x000fe200078efcff */
[----:B------:R-:W-:Y:S01]  /*0790*/  IMAD.IADD R5, R13, 0x1, R6 ;  /* 0x000000010d057824 */ /* 0x000fe200078e0206 */
[--C-:B------:R-:W-:Y:S01]  /*07a0*/  LOP3.LUT R26, R18, 0x30, R15.reuse, 0x78, !PT ;  /* 0x00000030121a7812 */ /* 0x100fe200078e780f */
[----:B------:R-:W-:Y:S01]  /*07b0*/  IMAD R18, R9, 0x4, R12 ;  /* 0x0000000409127824 */ /* 0x000fe200078e020c */
[----:B------:R-:W-:Y:S01]  /*07c0*/  LOP3.LUT R24, R10, 0x10, R15, 0x78, !PT ;  /* 0x000000100a187812 */ /* 0x000fe200078e780f */
[----:B------:R-:W-:Y:S01]  /*07d0*/  IMAD.SHL.U32 R13, R11, 0x2, RZ ;  /* 0x000000020b0d7824 */ /* 0x000fe200078e00ff */
[----:B------:R-:W-:Y:S01]  /*07e0*/  SHF.L.U32 R10, R8, 0x1, RZ ;  /* 0x00000001080a7819 */ /* 0x000fe200000006ff */
[----:B------:R-:W-:Y:S01]  /*07f0*/  IMAD R20, R9, 0x4, R18 ;  /* 0x0000000409147824 */ /* 0x000fe200078e0212 */
[----:B------:R-:W-:Y:S01]  /*0800*/  LOP3.LUT R15, R0, 0x10, RZ, 0xc0, !PT ;  /* 0x00000010000f7812 */ /* 0x000fe200078ec0ff */
[----:B------:R-:W-:Y:S01]  /*0810*/  IMAD R6, R22, 0x80, R17 ;  /* 0x0000008016067824 */ /* 0x000fe200078e0211 */
[----:B--2---:R-:W-:Y:S01]  /*0820*/  IADD3 R95, P0, P1, R13, UR12, R10 ;  /* 0x0000000c0d5f7c10 */ /* 0x004fe2000f91e00a */
[C---:B------:R-:W-:Y:S01]  /*0830*/  IMAD R10, R9.reuse, 0x4, R20 ;  /* 0x00000004090a7824 */ /* 0x040fe200078e0214 */
[----:B----4-:R-:W-:Y:S01]  /*0840*/  UIMAD UR4, UR7, UR4, URZ ;  /* 0x00000004070472a4 */ /* 0x010fe2000f8e02ff */
[----:B---3--:R-:W-:Y:S01]  /*0850*/  IMAD R17, R14, R28, RZ ;  /* 0x0000001c0e117224 */ /* 0x008fe200078e02ff */
[-C--:B------:R-:W-:Y:S01]  /*0860*/  LEA R108, P2, R12, R95.reuse, 0x1 ;  /* 0x0000005f0c6c7211 */ /* 0x080fe200078408ff */
[----:B------:R-:W-:Y:S01]  /*0870*/  IMAD R22, R9, 0x4, R10 ;  /* 0x0000000409167824 */ /* 0x000fe200078e020a */
[----:B------:R-:W-:Y:S01]  /*0880*/  LEA R102, P6, R10, R95, 0x1 ;  /* 0x0000005f0a667211 */ /* 0x000fe200078c08ff */
[----:B------:R-:W-:Y:S01]  /*0890*/  IMAD R13, R2, UR5, RZ ;  /* 0x00000005020d7c24 */ /* 0x000fe2000f8e02ff */
[----:B------:R-:W-:Y:S01]  /*08a0*/  USHF.L.U32 UR5, UR4, 0x1, URZ ;  /* 0x0000000104057899 */ /* 0x000fe200080006ff */
[----:B------:R-:W-:Y:S01]  /*08b0*/  IMAD.HI R11, R11, 0x2, RZ ;  /* 0x000000020b0b7827 */ /* 0x000fe200078e02ff */
[----:B------:R-:W-:-:S02]  /*08c0*/  LEA R14, R9, R22, 0x2 ;  /* 0x00000016090e7211 */ /* 0x000fc400078e10ff */
[----:B------:R-:W-:Y:S02]  /*08d0*/  CS2R R36, SRZ ;  /* 0x0000000000247805 */ /* 0x000fe4000001ff00 */
[-C--:B------:R-:W-:Y:S01]  /*08e0*/  LEA R106, P3, R18, R95.reuse, 0x1 ;  /* 0x0000005f126a7211 */ /* 0x080fe200078608ff */
[----:B------:R-:W-:Y:S01]  /*08f0*/  IMAD.HI R2, R8, 0x2, RZ ;  /* 0x0000000208027827 */ /* 0x000fe200078e02ff */
[----:B------:R-:W-:Y:S02]  /*0900*/  LEA R104, P4, R20, R95, 0x1 ;  /* 0x0000005f14687211 */ /* 0x000fe400078808ff */
[----:B------:R-:W-:Y:S02]  /*0910*/  CS2R R38, SRZ ;  /* 0x0000000000267805 */ /* 0x000fe4000001ff00 */
[----:B------:R-:W-:Y:S01]  /*0920*/  LOP3.LUT R19, R19, 0x10, R0, 0x78, !PT ;  /* 0x0000001013137812 */ /* 0x000fe200078e7800 */
[----:B------:R-:W-:Y:S01]  /*0930*/  IMAD R8, R15, 0x20, R24 ;  /* 0x000000200f087824 */ /* 0x000fe200078e0218 */
[----:B------:R-:W-:Y:S01]  /*0940*/  IADD3.X R21, PT, PT, R11, UR13, R2, P0, P1 ;  /* 0x0000000d0b157c10 */ /* 0x000fe200087e2402 */
[----:B------:R-:W-:Y:S01]  /*0950*/  IMAD.SHL.U32 R15, R13, 0x2, RZ ;  /* 0x000000020d0f7824 */ /* 0x000fe200078e00ff */
[----:B------:R-:W-:Y:S01]  /*0960*/  IADD3 R7, PT, PT, R26, UR6, R7 ;  /* 0x000000061a077c10 */ /* 0x000fe2000fffe007 */
[----:B------:R-:W-:Y:S01]  /*0970*/  IMAD R24, R9, 0x4, R14 ;  /* 0x0000000409187824 */ /* 0x000fe200078e020e */
[-C--:B------:R-:W-:Y:S01]  /*0980*/  LEA.HI.X.SX32 R103, R10, R21.reuse, 0x1, P6 ;  /* 0x000000150a677211 */ /* 0x080fe200030f0eff */
[----:B------:R-:W-:Y:S01]  /*0990*/  IMAD R11, R28, 0x8, R17 ;  /* 0x000000081c0b7824 */ /* 0x000fe200078e0211 */
[----:B-----5:R-:W-:Y:S01]  /*09a0*/  IADD3 R78, P0, P1, R15, UR5, R78 ;  /* 0x000000050f4e7c10 */ /* 0x020fe2000f91e04e */
[----:B------:R-:W-:Y:S01]  /*09b0*/  IMAD.HI R2, R13, 0x2, RZ ;  /* 0x000000020d027827 */ /* 0x000fe200078e02ff */
[----:B------:R-:W-:Y:S01]  /*09c0*/  LEA R9, R9, R24, 0x2 ;  /* 0x0000001809097211 */ /* 0x000fe200078e10ff */
[----:B------:R-:W-:Y:S01]  /*09d0*/  UIMAD.WIDE UR4, UR4, 0x2, URZ ;  /* 0x00000002040478a5 */ /* 0x000fe2000f8e02ff */
[----:B------:R-:W-:Y:S01]  /*09e0*/  LEA.HI.X.SX32 R109, R12, R21, 0x1, P2 ;  /* 0x000000150c6d7211 */ /* 0x000fe200010f0eff */
[----:B------:R-:W-:Y:S01]  /*09f0*/  IMAD R15, R28, 0x8, R11 ;  /* 0x000000081c0f7824 */ /* 0x000fe200078e020b */
[----:B------:R-:W-:Y:S01]  /*0a00*/  LEA R94, P6, R9, R95, 0x1 ;  /* 0x0000005f095e7211 */ /* 0x000fe200078c08ff */
[----:B------:R-:W-:Y:S01]  /*0a10*/  IMAD.MOV.U32 R112, RZ, RZ, 0x3f800000 ;  /* 0x3f800000ff707424 */ /* 0x000fe200078e00ff */
[-C--:B------:R-:W-:Y:S01]  /*0a20*/  LEA.HI.X.SX32 R107, R18, R21.reuse, 0x1, P3 ;  /* 0x00000015126b7211 */ /* 0x080fe200018f0eff */
[----:B------:R-:W-:Y:S01]  /*0a30*/  IMAD R13, R28, 0x8, R15 ;  /* 0x000000081c0d7824 */ /* 0x000fe200078e020f */
[----:B------:R-:W-:Y:S01]  /*0a40*/  LEA.HI.X.SX32 R105, R20, R21, 0x1, P4 ;  /* 0x0000001514697211 */ /* 0x000fe200020f0eff */
[----:B------:R-:W-:Y:S01]  /*0a50*/  IMAD.MOV.U32 R113, RZ, RZ, 0x3f800000 ;  /* 0x3f800000ff717424 */ /* 0x000fe200078e00ff */
[-C--:B------:R-:W-:Y:S01]  /*0a60*/  LEA R100, P2, R22, R95.reuse, 0x1 ;  /* 0x0000005f16647211 */ /* 0x080fe200078408ff */
[----:B------:R-:W-:Y:S01]  /*0a70*/  IMAD.MOV.U32 R110, RZ, RZ, 0x3f800000 ;  /* 0x3f800000ff6e7424 */ /* 0x000fe200078e00ff */
[----:B------:R-:W-:-:S02]  /*0a80*/  LEA R98, P3, R14, R95, 0x1 ;  /* 0x0000005f0e627211 */ /* 0x000fc400078608ff */
[----:B------:R-:W-:Y:S02]  /*0a90*/  CS2R R32, SRZ ;  /* 0x0000000000207805 */ /* 0x000fe4000001ff00 */
[----:B------:R-:W-:Y:S02]  /*0aa0*/  LEA R96, P4, R24, R95, 0x1 ;  /* 0x0000005f18607211 */ /* 0x000fe400078808ff */
[----:B------:R-:W-:Y:S02]  /*0ab0*/  CS2R R34, SRZ ;  /* 0x0000000000227805 */ /* 0x000fe4000001ff00 */
[----:B------:R-:W-:Y:S01]  /*0ac0*/  LEA.HI.X.SX32 R95, R9, R21, 0x1, P6 ;  /* 0x00000015095f7211 */ /* 0x000fe200030f0eff */
[----:B------:R-:W-:Y:S01]  /*0ad0*/  IMAD R9, R28, 0x8, R13 ;  /* 0x000000081c097824 */ /* 0x000fe200078e020d */
[----:B------:R-:W-:Y:S01]  /*0ae0*/  IADD3.X R12, PT, PT, R2, UR5, R79, P0, P1 ;  /* 0x00000005020c7c10 */ /* 0x000fe200087e244f */
[----:B------:R-:W0:Y:S01]  /*0af0*/  LDCU UR9, c[0x0][0x3a8] ;  /* 0x00007500ff0977ac */ /* 0x000e220008000800 */
[----:B------:R-:W-:-:S02]  /*0b00*/  LEA R92, P0, R17, R78, 0x1 ;  /* 0x0000004e115c7211 */ /* 0x000fc400078008ff */
[----:B------:R-:W-:Y:S01]  /*0b10*/  LEA R2, R28, R9, 0x3 ;  /* 0x000000091c027211 */ /* 0x000fe200078e18ff */
[----:B------:R-:W-:Y:S01]  /*0b20*/  UMOV UR4, URZ ;  /* 0x000000ff00047c82 */ /* 0x000fe20008000000 */
[----:B------:R-:W-:Y:S01]  /*0b30*/  LEA R90, P1, R11, R78, 0x1 ;  /* 0x0000004e0b5a7211 */ /* 0x000fe200078208ff */
[----:B------:R-:W-:Y:S01]  /*0b40*/  UMOV UR5, URZ ;  /* 0x000000ff00057c82 */ /* 0x000fe20008000000 */
[----:B------:R-:W-:Y:S01]  /*0b50*/  LEA.HI.X.SX32 R101, R22, R21, 0x1, P2 ;  /* 0x0000001516657211 */ /* 0x000fe200010f0eff */
[----:B------:R-:W-:Y:S01]  /*0b60*/  IMAD R10, R28, 0x8, R2 ;  /* 0x000000081c0a7824 */ /* 0x000fe200078e0202 */
[----:B------:R-:W-:Y:S02]  /*0b70*/  LEA.HI.X.SX32 R93, R17, R12, 0x1, P0 ;  /* 0x0000000c115d7211 */ /* 0x000fe400000f0eff */
[-C--:B------:R-:W-:Y:S02]  /*0b80*/  LEA R88, P2, R15, R78.reuse, 0x1 ;  /* 0x0000004e0f587211 */ /* 0x080fe400078408ff */
[----:B------:R-:W-:-:S02]  /*0b90*/  LEA R86, P0, R13, R78, 0x1 ;  /* 0x0000004e0d567211 */ /* 0x000fc400078008ff */
[-C--:B------:R-:W-:Y:S01]  /*0ba0*/  LEA.HI.X.SX32 R91, R11, R12.reuse, 0x1, P1 ;  /* 0x0000000c0b5b7211 */ /* 0x080fe200008f0eff */
[----:B------:R-:W-:Y:S01]  /*0bb0*/  IMAD R11, R28, 0x8, R10 ;  /* 0x000000081c0b7824 */ /* 0x000fe200078e020a */
[-C--:B------:R-:W-:Y:S02]  /*0bc0*/  LEA.HI.X.SX32 R89, R15, R12.reuse, 0x1, P2 ;  /* 0x0000000c0f597211 */ /* 0x080fe400010f0eff */
[----:B------:R-:W-:Y:S02]  /*0bd0*/  LEA.HI.X.SX32 R87, R13, R12, 0x1, P0 ;  /* 0x0000000c0d577211 */ /* 0x000fe400000f0eff */
[----:B------:R-:W-:Y:S01]  /*0be0*/  LEA.HI.X.SX32 R99, R14, R21, 0x1, P3 ;  /* 0x000000150e637211 */ /* 0x000fe200018f0eff */
[----:B------:R-:W-:Y:S01]  /*0bf0*/  IMAD.MOV.U32 R14, RZ, RZ, RZ ;  /* 0x000000ffff0e7224 */ /* 0x000fe200078e00ff */
[-C--:B------:R-:W-:Y:S02]  /*0c00*/  LEA R84, P0, R9, R78.reuse, 0x1 ;  /* 0x0000004e09547211 */ /* 0x080fe400078008ff */
[----:B------:R-:W-:-:S02]  /*0c10*/  LEA R82, P1, R2, R78, 0x1 ;  /* 0x0000004e02527211 */ /* 0x000fc400078208ff */
[-C--:B------:R-:W-:Y:S02]  /*0c20*/  LEA R80, P2, R10, R78.reuse, 0x1 ;  /* 0x0000004e0a507211 */ /* 0x080fe400078408ff */
[----:B------:R-:W-:Y:S02]  /*0c30*/  LEA R78, P3, R11, R78, 0x1 ;  /* 0x0000004e0b4e7211 */ /* 0x000fe400078608ff */
[----:B------:R-:W-:Y:S02]  /*0c40*/  LEA.HI R15, R71, 0x18, RZ, 0x1e ;  /* 0x00000018470f7811 */ /* 0x000fe400078ff0ff */
[-C--:B------:R-:W-:Y:S02]  /*0c50*/  LEA.HI.X.SX32 R79, R11, R12.reuse, 0x1, P3 ;  /* 0x0000000c0b4f7211 */ /* 0x080fe400018f0eff */
[----:B------:R-:W-:Y:S01]  /*0c60*/  LEA.HI R11, R71, 0x10, RZ, 0x1e ;  /* 0x00000010470b7811 */ /* 0x000fe200078ff0ff */
[----:B------:R-:W-:Y:S01]  /*0c70*/  IMAD.IADD R66, R16, 0x1, R15 ;  /* 0x0000000110427824 */ /* 0x000fe200078e020f */
[----:B------:R-:W-:-:S02]  /*0c80*/  LEA.HI.X.SX32 R83, R2, R12, 0x1, P1 ;  /* 0x0000000c02537211 */ /* 0x000fc400008f0eff */
[----:B------:R-:W-:Y:S01]  /*0c90*/  LEA.HI R17, R71, 0x8, RZ, 0x1e ;  /* 0x0000000847117811 */ /* 0x000fe200078ff0ff */
[C---:B------:R-:W-:Y:S01]  /*0ca0*/  IMAD.IADD R65, R16.reuse, 0x1, R11 ;  /* 0x0000000110417824 */ /* 0x040fe200078e020b */
[----:B------:R-:W-:Y:S02]  /*0cb0*/  SHF.R.U32.HI R2, RZ, 0x3, R0 ;  /* 0x00000003ff027819 */ /* 0x000fe40000011600 */
[----:B------:R-:W-:Y:S02]  /*0cc0*/  LEA.HI.X.SX32 R85, R9, R12, 0x1, P0 ;  /* 0x0000000c09557211 */ /* 0x000fe400000f0eff */
[----:B------:R-:W-:Y:S01]  /*0cd0*/  LEA.HI R9, R71, R16, RZ, 0x1e ;  /* 0x0000001047097211 */ /* 0x000fe200078ff0ff */
[----:B------:R-:W-:Y:S01]  /*0ce0*/  IMAD.IADD R16, R16, 0x1, R17 ;  /* 0x0000000110107824 */ /* 0x000fe200078e0211 */
[----:B------:R-:W-:Y:S02]  /*0cf0*/  LEA R15, R15, UR6, 0x4 ;  /* 0x000000060f0f7c11 */ /* 0x000fe4000f8e20ff */
[----:B------:R-:W-:-:S02]  /*0d00*/  LOP3.LUT R2, R2, 0xc, RZ, 0xc0, !PT ;  /* 0x0000000c02027812 */ /* 0x000fc400078ec0ff */
[----:B------:R-:W-:Y:S02]  /*0d10*/  LEA R18, R11, UR6, 0x4 ;  /* 0x000000060b127c11 */ /* 0x000fe4000f8e20ff */
[----:B------:R-:W-:Y:S01]  /*0d20*/  ISETP.NE.U32.AND P0, PT, R70, RZ, PT ;  /* 0x000000ff4600720c */ /* 0x000fe20003f05070 */
[----:B------:R-:W-:Y:S01]  /*0d30*/  IMAD.IADD R22, R2, 0x1, R15 ;  /* 0x0000000102167824 */ /* 0x000fe200078e020f */
[----:B------:R-:W-:Y:S02]  /*0d40*/  LEA R17, R17, UR6, 0x4 ;  /* 0x0000000611117c11 */ /* 0x000fe4000f8e20ff */
[----:B------:R-:W-:Y:S01]  /*0d50*/  LEA.HI.X.SX32 R97, R24, R21, 0x1, P4 ;  /* 0x0000001518617211 */ /* 0x000fe200020f0eff */
[----:B------:R-:W-:Y:S01]  /*0d60*/  IMAD.IADD R21, R2, 0x1, R18 ;  /* 0x0000000102157824 */ /* 0x000fe200078e0212 */
[----:B------:R-:W-:Y:S02]  /*0d70*/  LEA.HI.X.SX32 R81, R10, R12, 0x1, P2 ;  /* 0x0000000c0a517211 */ /* 0x000fe400010f0eff */
[----:B------:R-:W-:-:S02]  /*0d80*/  ISETP.GE.U32.AND P6, PT, R72, 0x80, PT ;  /* 0x000000804800780c */ /* 0x000fc40003fc6070 */
[----:B------:R-:W-:Y:S02]  /*0d90*/  LOP3.LUT R10, R68, 0x40, RZ, 0x3c, !PT ;  /* 0x00000040440a7812 */ /* 0x000fe400078e3cff */
[----:B------:R-:W-:Y:S02]  /*0da0*/  MOV R13, RZ ;  /* 0x000000ff000d7202 */ /* 0x000fe40000000f00 */
[----:B------:R-:W-:Y:S02]  /*0db0*/  MOV R73, 0xff800000 ;  /* 0xff80000000497802 */ /* 0x000fe40000000f00 */
[----:B------:R-:W-:Y:S02]  /*0dc0*/  MOV R111, 0x3f800000 ;  /* 0x3f800000006f7802 */ /* 0x000fe40000000f00 */
[----:B------:R-:W-:Y:S02]  /*0dd0*/  ISETP.LT.U32.AND P0, PT, R72, 0x80, !P0 ;  /* 0x000000804800780c */ /* 0x000fe40004701070 */
[----:B------:R-:W-:-:S02]  /*0de0*/  IADD3 R20, PT, PT, R2, R17, RZ ;  /* 0x0000001102147210 */ /* 0x000fc40007ffe0ff */
[----:B------:R-:W-:Y:S02]  /*0df0*/  LOP3.LUT R23, R19, 0x20, RZ, 0x3c, !PT ;  /* 0x0000002013177812 */ /* 0x000fe400078e3cff */
[----:B------:R-:W-:Y:S02]  /*0e00*/  LOP3.LUT R64, R8, 0x20, RZ, 0x3c, !PT ;  /* 0x0000002008407812 */ /* 0x000fe400078e3cff */
[----:B0-----:R-:W-:-:S07]  /*0e10*/  LOP3.LUT R12, R6, 0x40, RZ, 0x3c, !PT ;  /* 0x00000040060c7812 */ /* 0x001fce00078e3cff */
.L_x_1:
[----:B------:R-:W-:-:S04]  /*0e20*/  IMAD.WIDE R44, R13, 0x2, R104 ;  /* 0x000000020d2c7825 */ /* 0x000fc800078e0268 */
[C---:B------:R-:W-:Y:S02]  /*0e30*/  IMAD.WIDE R46, R13.reuse, 0x2, R100 ;  /* 0x000000020d2e7825 */ /* 0x040fe400078e0264 */
[----:B------:R-:W2:Y:S02]  /*0e40*/  LDG.E.U16 R45, desc[UR10][R44.64] ;  /* 0x0000000a2c2d7981 */ /* 0x000ea4000c1e1500 */
[C---:B------:R-:W-:Y:S02]  /*0e50*/  IMAD.WIDE R42, R13.reuse, 0x2, R108 ;  /* 0x000000020d2a7825 */ /* 0x040fe400078e026c */
[----:B------:R-:W3:Y:S02]  /*0e60*/  LDG.E.U16 R47, desc[UR10][R46.64] ;  /* 0x0000000a2e2f7981 */ /* 0x000ee4000c1e1500 */
[C---:B------:R-:W-:Y:S02]  /*0e70*/  IMAD.WIDE R24, R13.reuse, 0x2, R96 ;  /* 0x000000020d187825 */ /* 0x040fe400078e0260 */
[----:B------:R-:W4:Y:S02]  /*0e80*/  LDG.E.U16 R43, desc[UR10][R42.64] ;  /* 0x0000000a2a2b7981 */ /* 0x000f24000c1e1500 */
[----:B------:R-:W-:-:S02]  /*0e90*/  IMAD.WIDE R40, R13, 0x2, R106 ;  /* 0x000000020d287825 */ /* 0x000fc400078e026a */
[----:B------:R-:W5:Y:S02]  /*0ea0*/  LDG.E.U16 R115, desc[UR10][R24.64] ;  /* 0x0000000a18737981 */ /* 0x000f64000c1e1500 */
[C---:B------:R-:W-:Y:S02]  /*0eb0*/  IMAD.WIDE R26, R13.reuse, 0x2, R102 ;  /* 0x000000020d1a7825 */ /* 0x040fe400078e0266 */
[----:B------:R-:W5:Y:S02]  /*0ec0*/  LDG.E.U16 R49, desc[UR10][R40.64] ;  /* 0x0000000a28317981 */ /* 0x000f64000c1e1500 */
[C---:B------:R-:W-:Y:S02]  /*0ed0*/  IMAD.WIDE R28, R13.reuse, 0x2, R98 ;  /* 0x000000020d1c7825 */ /* 0x040fe400078e0262 */
[----:B------:R-:W5:Y:S02]  /*0ee0*/  LDG.E.U16 R51, desc[UR10][R26.64] ;  /* 0x0000000a1a337981 */ /* 0x000f64000c1e1500 */
[----:B------:R-:W-:-:S02]  /*0ef0*/  IMAD.WIDE R30, R13, 0x2, R94 ;  /* 0x000000020d1e7825 */ /* 0x000fc400078e025e */
[----:B------:R-:W5:Y:S04]  /*0f00*/  LDG.E.U16 R77, desc[UR10][R28.64] ;  /* 0x0000000a1c4d7981 */ /* 0x000f68000c1e1500 */
[----:B------:R-:W5:Y:S01]  /*0f10*/  LDG.E.U16 R117, desc[UR10][R30.64] ;  /* 0x0000000a1e757981 */ /* 0x000f62000c1e1500 */
[----:B------:R-:W-:Y:S06]  /*0f20*/  BAR.SYNC.DEFER_BLOCKING 0x0 ;  /* 0x0000000000007b1d */ /* 0x000fec0000010000 */
[----:B--2---:R-:W-:Y:S04]  /*0f30*/  STS.U16 [R68+UR6+0x1400], R45 ;  /* 0x0014002d44007988 */ /* 0x004fe80008000406 */
[----:B---3--:R-:W-:Y:S04]  /*0f40*/  STS.U16 [R68+UR6+0x1800], R47 ;  /* 0x0018002f44007988 */ /* 0x008fe80008000406 */
[----:B----4-:R-:W-:Y:S04]  /*0f50*/  STS.U16 [R68+UR6+0x1000], R43 ;  /* 0x0010002b44007988 */ /* 0x010fe80008000406 */
[----:B-----5:R-:W-:Y:S04]  /*0f60*/  STS.U16 [R68+UR6+0x1c00], R115 ;  /* 0x001c007344007988 */ /* 0x020fe80008000406 */
[----:B------:R-:W-:Y:S04]  /*0f70*/  STS.U16 [R10+UR6+0x1200], R49 ;  /* 0x001200310a007988 */ /* 0x000fe80008000406 */
[----:B------:R-:W-:Y:S04]  /*0f80*/  STS.U16 [R10+UR6+0x1600], R51 ;  /* 0x001600330a007988 */ /* 0x000fe80008000406 */
[----:B------:R-:W-:Y:S04]  /*0f90*/  STS.U16 [R10+UR6+0x1a00], R77 ;  /* 0x001a004d0a007988 */ /* 0x000fe80008000406 */
[----:B------:R-:W-:Y:S01]  /*0fa0*/  STS.U16 [R10+UR6+0x1e00], R117 ;  /* 0x001e00750a007988 */ /* 0x000fe20008000406 */
[----:B------:R-:W-:Y:S06]  /*0fb0*/  BAR.SYNC.DEFER_BLOCKING 0x0 ;  /* 0x0000000000007b1d */ /* 0x000fec0000010000 */
[----:B------:R-:W-:Y:S04]  /*0fc0*/  LDSM.16.MT88.4 R60, [R8+UR6] ;  /* 0x00000006083c783b */ /* 0x000fe80008004200 */
[----:B------:R-:W0:Y:S04]  /*0fd0*/  LDSM.16.M88.4 R24, [R6+UR6+0x1000] ;  /* 0x001000060618783b */ /* 0x000e280008000200 */
[----:B------:R-:W1:Y:S04]  /*0fe0*/  LDSM.16.MT88.4 R40, [R64+UR6] ;  /* 0x000000064028783b */ /* 0x000e680008004200 */
[----:B------:R-:W2:Y:S04]  /*0ff0*/  LDSM.16.MT88.4 R56, [R8+UR6+0x400] ;  /* 0x000400060838783b */ /* 0x000ea80008004200 */
[----:B------:R-:W3:Y:S04]  /*1000*/  LDSM.16.MT88.4 R52, [R64+UR6+0x400] ;  /* 0x000400064034783b */ /* 0x000ee80008004200 */
[----:B------:R-:W-:Y:S04]  /*1010*/  LDSM.16.MT88.4 R28, [R8+UR6+0x800] ;  /* 0x00080006081c783b */ /* 0x000fe80008004200 */
[----:B------:R-:W4:Y:S04]  /*1020*/  LDSM.16.M88.4 R48, [R12+UR6+0x1000] ;  /* 0x001000060c30783b */ /* 0x000f280008000200 */
[----:B------:R-:W5:Y:S01]  /*1030*/  LDSM.16.MT88.4 R44, [R64+UR6+0x800] ;  /* 0x00080006402c783b */ /* 0x000f620008004200 */
[-C--:B0-----:R-:W-:Y:S08]  /*1040*/  HMMA.16816.F32.BF16 R60, R60, R24.reuse, RZ ;  /* 0x000000183c3c723c */ /* 0x081ff000000418ff */
[----:B-1----:R-:W-:-:S12]  /*1050*/  HMMA.16816.F32.BF16 R40, R40, R24, RZ ;  /* 0x000000182828723c */ /* 0x002fd800000418ff */
[-C--:B--2---:R-:W-:Y:S01]  /*1060*/  HMMA.16816.F32.BF16 R56, R56, R26.reuse, R60 ;  /* 0x0000001a3838723c */ /* 0x084fe2000004183c */
[----:B------:R-:W0:Y:S07]  /*1070*/  LDSM.16.MT88.4 R60, [R8+UR6+0xc00] ;  /* 0x000c0006083c783b */ /* 0x000e2e0008004200 */
[----:B---3--:R-:W-:Y:S01]  /*1080*/  HMMA.16816.F32.BF16 R40, R52, R26, R40 ;  /* 0x0000001a3428723c */ /* 0x008fe20000041828 */
[----:B------:R-:W1:Y:S11]  /*1090*/  LDSM.16.MT88.4 R24, [R64+UR6+0xc00] ;  /* 0x000c00064018783b */ /* 0x000e760008004200 */
[-C--:B----4-:R-:W-:Y:S08]  /*10a0*/  HMMA.16816.F32.BF16 R28, R28, R48.reuse, R56 ;  /* 0x000000301c1c723c */ /* 0x090ff00000041838 */
[----:B-----5:R-:W-:Y:S01]  /*10b0*/  HMMA.16816.F32.BF16 R40, R44, R48, R40 ;  /* 0x000000302c28723c */ /* 0x020fe20000041828 */
[----:B------:R-:W-:Y:S01]  /*10c0*/  BAR.SYNC.DEFER_BLOCKING 0x0 ;  /* 0x0000000000007b1d */ /* 0x000fe20000010000 */
[----:B------:R-:W-:-:S10]  /*10d0*/  IADD3 R44, P1, PT, R4, UR4, RZ ;  /* 0x00000004042c7c10 */ /* 0x000fd4000ff3e0ff */
[----:B0-----:R-:W-:Y:S01]  /*10e0*/  HMMA.16816.F32.BF16 R28, R60, R50, R28 ;  /* 0x000000323c1c723c */ /* 0x001fe2000004181c */
[----:B------:R-:W-:-:S07]  /*10f0*/  ISETP.GT.U32.AND P2, PT, R44, R9, PT ;  /* 0x000000092c00720c */ /* 0x000fce0003f44070 */
[----:B-1----:R-:W-:Y:S01]  /*1100*/  HMMA.16816.F32.BF16 R24, R24, R50, R40 ;  /* 0x000000321818723c */ /* 0x002fe20000041828 */
[----:B------:R-:W-:Y:S01]  /*1110*/  IMAD.X R41, RZ, RZ, UR5, P1 ;  /* 0x00000005ff297e24 */ /* 0x000fe200088e06ff */
[C---:B------:R-:W-:Y:S02]  /*1120*/  ISETP.GE.U32.AND P1, PT, R44.reuse, R9, PT ;  /* 0x000000092c00720c */ /* 0x040fe40003f26070 */
[CC--:B------:R-:W-:Y:S02]  /*1130*/  ISETP.GT.U32.AND P4, PT, R44.reuse, R16.reuse, PT ;  /* 0x000000102c00720c */ /* 0x0c0fe40003f84070 */
[----:B------:R-:W-:Y:S02]  /*1140*/  ISETP.GE.U32.AND P3, PT, R44, R16, PT ;  /* 0x000000102c00720c */ /* 0x000fe40003f66070 */
[----:B------:R-:W-:-:S03]  /*1150*/  ISETP.GT.U32.AND.EX P2, PT, R41, RZ, PT, P2 ;  /* 0x000000ff2900720c */ /* 0x000fc60003f44120 */
[----:B------:R-:W-:Y:S01]  /*1160*/  FMUL R28, R28, UR9 ;  /* 0x000000091c1c7c20 */ /* 0x000fe20008400000 */
[----:B------:R-:W-:Y:S01]  /*1170*/  FMUL R29, R29, UR9 ;  /* 0x000000091d1d7c20 */ /* 0x000fe20008400000 */
[----:B------:R-:W-:Y:S01]  /*1180*/  FMUL R30, R30, UR9 ;  /* 0x000000091e1e7c20 */ /* 0x000fe20008400000 */
[----:B------:R-:W-:Y:S01]  /*1190*/  FMUL R40, R31, UR9 ;  /* 0x000000091f287c20 */ /* 0x000fe20008400000 */
[C---:B------:R-:W-:Y:S02]  /*11a0*/  ISETP.GE.U32.AND.EX P1, PT, R41.reuse, RZ, PT, P1 ;  /* 0x000000ff2900720c */ /* 0x040fe40003f26110 */
[C---:B------:R-:W-:Y:S02]  /*11b0*/  ISETP.GT.U32.AND.EX P4, PT, R41.reuse, RZ, PT, P4 ;  /* 0x000000ff2900720c */ /* 0x040fe40003f84140 */
[----:B------:R-:W-:Y:S02]  /*11c0*/  ISETP.GE.U32.AND.EX P3, PT, R41, RZ, PT, P3 ;  /* 0x000000ff2900720c */ /* 0x000fe40003f66130 */
[----:B------:R-:W-:-:S02]  /*11d0*/  FSEL R28, R28, -INF , !P2 ;  /* 0xff8000001c1c7808 */ /* 0x000fc40005000000 */
[CC--:B------:R-:W-:Y:S02]  /*11e0*/  ISETP.GT.U32.AND P2, PT, R44.reuse, R65.reuse, PT ;  /* 0x000000412c00720c */ /* 0x0c0fe40003f44070 */
[----:B------:R-:W-:Y:S02]  /*11f0*/  FSEL R31, R29, -INF , !P1 ;  /* 0xff8000001d1f7808 */ /* 0x000fe40004800000 */
[----:B------:R-:W-:Y:S02]  /*1200*/  ISETP.GE.U32.AND P1, PT, R44, R65, PT ;  /* 0x000000412c00720c */ /* 0x000fe40003f26070 */
[----:B------:R-:W-:Y:S02]  /*1210*/  FSEL R30, R30, -INF , !P4 ;  /* 0xff8000001e1e7808 */ /* 0x000fe40006000000 */
[----:B------:R-:W-:Y:S01]  /*1220*/  FSEL R29, R40, -INF , !P3 ;  /* 0xff800000281d7808 */ /* 0x000fe20005800000 */
[----:B------:R-:W-:Y:S01]  /*1230*/  FMUL R24, R24, UR9 ;  /* 0x0000000918187c20 */ /* 0x000fe20008400000 */
[----:B------:R-:W-:-:S02]  /*1240*/  ISETP.GT.U32.AND P4, PT, R44, R66, PT ;  /* 0x000000422c00720c */ /* 0x000fc40003f84070 */
[----:B------:R-:W-:Y:S01]  /*1250*/  ISETP.GE.U32.AND P3, PT, R44, R66, PT ;  /* 0x000000422c00720c */ /* 0x000fe20003f66070 */
[----:B------:R-:W-:Y:S01]  /*1260*/  FMUL R25, R25, UR9 ;  /* 0x0000000919197c20 */ /* 0x000fe20008400000 */
[----:B------:R-:W-:Y:S01]  /*1270*/  ISETP.GT.U32.AND.EX P2, PT, R41, RZ, PT, P2 ;  /* 0x000000ff2900720c */ /* 0x000fe20003f44120 */
[----:B------:R-:W-:Y:S01]  /*1280*/  FMUL R26, R26, UR9 ;  /* 0x000000091a1a7c20 */ /* 0x000fe20008400000 */
[----:B------:R-:W-:Y:S01]  /*1290*/  FMUL R40, R27, UR9 ;  /* 0x000000091b287c20 */ /* 0x000fe20008400000 */
[C---:B------:R-:W-:Y:S02]  /*12a0*/  ISETP.GE.U32.AND.EX P1, PT, R41.reuse, RZ, PT, P1 ;  /* 0x000000ff2900720c */ /* 0x040fe40003f26110 */
[C---:B------:R-:W-:Y:S02]  /*12b0*/  ISETP.GT.U32.AND.EX P4, PT, R41.reuse, RZ, PT, P4 ;  /* 0x000000ff2900720c */ /* 0x040fe40003f84140 */
[----:B------:R-:W-:Y:S02]  /*12c0*/  ISETP.GE.U32.AND.EX P3, PT, R41, RZ, PT, P3 ;  /* 0x000000ff2900720c */ /* 0x000fe40003f66130 */
[----:B------:R-:W-:-:S02]  /*12d0*/  FSEL R27, R24, -INF , !P2 ;  /* 0xff800000181b7808 */ /* 0x000fc40005000000 */
[----:B------:R-:W-:Y:S02]  /*12e0*/  FSEL R24, R25, -INF , !P1 ;  /* 0xff80000019187808 */ /* 0x000fe40004800000 */
[----:B------:R-:W-:Y:S02]  /*12f0*/  FSEL R26, R26, -INF , !P4 ;  /* 0xff8000001a1a7808 */ /* 0x000fe40006000000 */
[----:B------:R-:W-:Y:S02]  /*1300*/  FSEL R25, R40, -INF , !P3 ;  /* 0xff80000028197808 */ /* 0x000fe40005800000 */
[----:B------:R-:W-:Y:S02]  /*1310*/  FMNMX R40, R28, R31, !PT ;  /* 0x0000001f1c287209 */ /* 0x000fe40007800000 */
[----:B------:R-:W-:Y:S02]  /*1320*/  FMNMX R41, R30, R29, !PT ;  /* 0x0000001d1e297209 */ /* 0x000fe40007800000 */
[----:B------:R-:W-:-:S02]  /*1330*/  FMNMX R42, R27, R24, !PT ;  /* 0x000000181b2a7209 */ /* 0x000fc40007800000 */
[----:B------:R-:W-:Y:S01]  /*1340*/  FMNMX R43, R26, R25, !PT ;  /* 0x000000191a2b7209 */ /* 0x000fe20007800000 */
[----:B------:R-:W0:Y:S04]  /*1350*/  SHFL.BFLY PT, R45, R40, 0x2, 0x1f ;  /* 0x0c401f00282d7f89 */ /* 0x000e2800000e0000 */
[----:B------:R-:W1:Y:S04]  /*1360*/  SHFL.BFLY PT, R44, R41, 0x2, 0x1f ;  /* 0x0c401f00292c7f89 */ /* 0x000e6800000e0000 */
[----:B------:R-:W2:Y:S04]  /*1370*/  SHFL.BFLY PT, R47, R42, 0x2, 0x1f ;  /* 0x0c401f002a2f7f89 */ /* 0x000ea800000e0000 */
[----:B------:R-:W3:Y:S01]  /*1380*/  SHFL.BFLY PT, R50, R43, 0x2, 0x1f ;  /* 0x0c401f002b327f89 */ /* 0x000ee200000e0000 */
[----:B0-----:R-:W-:-:S02]  /*1390*/  FMNMX R45, R40, R45, !PT ;  /* 0x0000002d282d7209 */ /* 0x001fc40007800000 */
[----:B-1----:R-:W-:Y:S02]  /*13a0*/  FMNMX R46, R41, R44, !PT ;  /* 0x0000002c292e7209 */ /* 0x002fe40007800000 */
[----:B--2---:R-:W-:Y:S01]  /*13b0*/  FMNMX R48, R42, R47, !PT ;  /* 0x0000002f2a307209 */ /* 0x004fe20007800000 */
[----:B------:R-:W0:Y:S01]  /*13c0*/  SHFL.BFLY PT, R44, R45, 0x1, 0x1f ;  /* 0x0c201f002d2c7f89 */ /* 0x000e2200000e0000 */
[----:B---3--:R-:W-:-:S03]  /*13d0*/  FMNMX R50, R43, R50, !PT ;  /* 0x000000322b327209 */ /* 0x008fc60007800000 */
[----:B------:R-:W1:Y:S04]  /*13e0*/  SHFL.BFLY PT, R47, R46, 0x1, 0x1f ;  /* 0x0c201f002e2f7f89 */ /* 0x000e6800000e0000 */
[----:B------:R-:W2:Y:S04]  /*13f0*/  SHFL.BFLY PT, R49, R48, 0x1, 0x1f ;  /* 0x0c201f0030317f89 */ /* 0x000ea800000e0000 */
[----:B------:R-:W3:Y:S01]  /*1400*/  SHFL.BFLY PT, R51, R50, 0x1, 0x1f ;  /* 0x0c201f0032337f89 */ /* 0x000ee200000e0000 */
[----:B------:R-:W-:Y:S02]  /*1410*/  SHF.R.U32.HI R40, RZ, 0x3, R0 ;  /* 0x00000003ff287819 */ /* 0x000fe40000011600 */
[----:B------:R-:W-:-:S02]  /*1420*/  LEA R52, R71, UR6, 0x2 ;  /* 0x0000000647347c11 */ /* 0x000fc4000f8e10ff */
[----:B------:R-:W-:-:S04]  /*1430*/  LOP3.LUT R41, R40, 0xc, RZ, 0xc0, !PT ;  /* 0x0000000c28297812 */ /* 0x000fc800078ec0ff */
[----:B------:R-:W-:Y:S02]  /*1440*/  IADD3 R40, PT, PT, R52, R41, RZ ;  /* 0x0000002934287210 */ /* 0x000fe40007ffe0ff */
[----:B0-----:R-:W-:Y:S02]  /*1450*/  FMNMX R43, R45, R44, !PT ;  /* 0x0000002c2d2b7209 */ /* 0x001fe40007800000 */
[----:B-1----:R-:W-:-:S03]  /*1460*/  FMNMX R47, R46, R47, !PT ;  /* 0x0000002f2e2f7209 */ /* 0x002fc60007800000 */
[----:B------:R-:W-:Y:S01]  /*1470*/  @P0 STS [R40+0x1000], R43 ;  /* 0x0010002b28000388 */ /* 0x000fe20000000800 */
[----:B--2---:R-:W-:-:S03]  /*1480*/  FMNMX R54, R48, R49, !PT ;  /* 0x0000003130367209 */ /* 0x004fc60007800000 */
[----:B------:R-:W-:Y:S01]  /*1490*/  @P0 STS [R20+0x1000], R47 ;  /* 0x0010002f14000388 */ /* 0x000fe20000000800 */
[----:B---3--:R-:W-:-:S03]  /*14a0*/  FMNMX R51, R50, R51, !PT ;  /* 0x0000003332337209 */ /* 0x008fc60007800000 */
[----:B------:R-:W-:Y:S04]  /*14b0*/  @P0 STS [R21+0x1000], R54 ;  /* 0x0010003615000388 */ /* 0x000fe80000000800 */
[----:B------:R-:W-:Y:S01]  /*14c0*/  @P0 STS [R22+0x1000], R51 ;  /* 0x0010003316000388 */ /* 0x000fe20000000800 */
[----:B------:R-:W-:Y:S01]  /*14d0*/  LEA R53, R72, UR6, 0x2 ;  /* 0x0000000648357c11 */ /* 0x000fe2000f8e10ff */
[----:B------:R-:W-:Y:S06]  /*14e0*/  BAR.SYNC.DEFER_BLOCKING 0x0 ;  /* 0x0000000000007b1d */ /* 0x000fec0000010000 */
[----:B------:R-:W0:Y:S04]  /*14f0*/  @!P6 LDS R11, [R53+0x1000] ;  /* 0x00100000350be984 */ /* 0x000e280000000800 */
[----:B0-----:R-:W0:Y:S02]  /*1500*/  SHFL.BFLY PT, R42, R11, 0x2, 0x1f ;  /* 0x0c401f000b2a7f89 */ /* 0x001e2400000e0000 */
[----:B0-----:R-:W-:-:S05]  /*1510*/  FMNMX R42, R11, R42, !PT ;  /* 0x0000002a0b2a7209 */ /* 0x001fca0007800000 */
[----:B------:R-:W0:Y:S02]  /*1520*/  SHFL.BFLY PT, R41, R42, 0x1, 0x1f ;  /* 0x0c201f002a297f89 */ /* 0x000e2400000e0000 */
[----:B0-----:R-:W-:-:S05]  /*1530*/  FMNMX R44, R42, R41, !PT ;  /* 0x000000292a2c7209 */ /* 0x001fca0007800000 */
[----:B------:R-:W-:Y:S01]  /*1540*/  @P0 STS [R53+0x1000], R44 ;  /* 0x0010002c35000388 */ /* 0x000fe20000000800 */
[----:B------:R-:W-:Y:S06]  /*1550*/  BAR.SYNC.DEFER_BLOCKING 0x0 ;  /* 0x0000000000007b1d */ /* 0x000fec0000010000 */
[----:B------:R-:W0:Y:S04]  /*1560*/  LDS R63, [R52+0x1000] ;  /* 0x00100000343f7984 */ /* 0x000e280000000800 */
[----:B------:R-:W1:Y:S04]  /*1570*/  LDS R62, [R17+0x1000] ;  /* 0x00100000113e7984 */ /* 0x000e680000000800 */
[----:B------:R-:W2:Y:S04]  /*1580*/  LDS R61, [R18+0x1000] ;  /* 0x00100000123d7984 */ /* 0x000ea80000000800 */
[----:B------:R-:W3:Y:S01]  /*1590*/  LDS R60, [R15+0x1000] ;  /* 0x001000000f3c7984 */ /* 0x000ee20000000800 */
[----:B0-----:R-:W-:-:S02]  /*15a0*/  FMNMX R63, R63, R76, !PT ;  /* 0x0000004c3f3f7209 */ /* 0x001fc40007800000 */
[----:B-1----:R-:W-:-:S03]  /*15b0*/  FMNMX R62, R62, R75, !PT ;  /* 0x0000004b3e3e7209 */ /* 0x002fc60007800000 */
[--C-:B------:R-:W-:Y:S01]  /*15c0*/  FADD R28, R28, -R63.reuse ;  /* 0x8000003f1c1c7221 */ /* 0x100fe20000000000 */
[----:B--2---:R-:W-:Y:S01]  /*15d0*/  FMNMX R61, R61, R74, !PT ;  /* 0x0000004a3d3d7209 */ /* 0x004fe20007800000 */
[----:B------:R-:W-:Y:S01]  /*15e0*/  FADD R31, R31, -R63 ;  /* 0x8000003f1f1f7221 */ /* 0x000fe20000000000 */
[----:B---3--:R-:W-:Y:S01]  /*15f0*/  FMNMX R60, R60, R73, !PT ;  /* 0x000000493c3c7209 */ /* 0x008fe20007800000 */
[--C-:B------:R-:W-:Y:S01]  /*1600*/  FADD R30, R30, -R62.reuse ;  /* 0x8000003e1e1e7221 */ /* 0x100fe20000000000 */
[----:B------:R-:W-:Y:S01]  /*1610*/  FADD R29, R29, -R62 ;  /* 0x8000003e1d1d7221 */ /* 0x000fe20000000000 */
[--C-:B------:R-:W-:Y:S01]  /*1620*/  FADD R27, R27, -R61.reuse ;  /* 0x8000003d1b1b7221 */ /* 0x100fe20000000000 */
[----:B------:R-:W-:Y:S01]  /*1630*/  FADD R24, R24, -R61 ;  /* 0x8000003d18187221 */ /* 0x000fe20000000000 */
[--C-:B------:R-:W-:Y:S01]  /*1640*/  FADD R26, R26, -R60.reuse ;  /* 0x8000003c1a1a7221 */ /* 0x100fe20000000000 */
[----:B------:R-:W-:Y:S01]  /*1650*/  FADD R25, R25, -R60 ;  /* 0x8000003c19197221 */ /* 0x000fe20000000000 */
[----:B------:R-:W-:Y:S01]  /*1660*/  FMUL R28, R28, 1.4426950216293334961 ;  /* 0x3fb8aa3b1c1c7820 */ /* 0x000fe20000400000 */
[----:B------:R-:W-:Y:S01]  /*1670*/  FMUL R31, R31, 1.4426950216293334961 ;  /* 0x3fb8aa3b1f1f7820 */ /* 0x000fe20000400000 */
[----:B------:R-:W-:Y:S01]  /*1680*/  FMUL R30, R30, 1.4426950216293334961 ;  /* 0x3fb8aa3b1e1e7820 */ /* 0x000fe20000400000 */
[----:B------:R-:W-:Y:S01]  /*1690*/  FMUL R29, R29, 1.4426950216293334961 ;  /* 0x3fb8aa3b1d1d7820 */ /* 0x000fe20000400000 */
[----:B------:R-:W-:Y:S01]  /*16a0*/  FMUL R27, R27, 1.4426950216293334961 ;  /* 0x3fb8aa3b1b1b7820 */ /* 0x000fe20000400000 */
[----:B------:R-:W-:Y:S01]  /*16b0*/  FMUL R24, R24, 1.4426950216293334961 ;  /* 0x3fb8aa3b18187820 */ /* 0x000fe20000400000 */
[----:B------:R-:W-:Y:S01]  /*16c0*/  FMUL R26, R26, 1.4426950216293334961 ;  /* 0x3fb8aa3b1a1a7820 */ /* 0x000fe20000400000 */
[----:B------:R-:W-:Y:S01]  /*16d0*/  FMUL R25, R25, 1.4426950216293334961 ;  /* 0x3fb8aa3b19197820 */ /* 0x000fe20000400000 */
[----:B------:R-:W-:Y:S08]  /*16e0*/  MUFU.EX2 R48, R28 ;  /* 0x0000001c00307308 */ /* 0x000ff00000000800 */
[----:B------:R-:W0:Y:S08]  /*16f0*/  MUFU.EX2 R49, R31 ;  /* 0x0000001f00317308 */ /* 0x000e300000000800 */
[----:B------:R-:W-:Y:S08]  /*1700*/  MUFU.EX2 R50, R30 ;  /* 0x0000001e00327308 */ /* 0x000ff00000000800 */
[----:B------:R-:W1:Y:S08]  /*1710*/  MUFU.EX2 R51, R29 ;  /* 0x0000001d00337308 */ /* 0x000e700000000800 */
[----:B------:R-:W-:Y:S08]  /*1720*/  MUFU.EX2 R56, R27 ;  /* 0x0000001b00387308 */ /* 0x000ff00000000800 */
[----:B------:R-:W2:Y:S08]  /*1730*/  MUFU.EX2 R57, R24 ;  /* 0x0000001800397308 */ /* 0x000eb00000000800 */
[----:B------:R-:W-:Y:S08]  /*1740*/  MUFU.EX2 R58, R26 ;  /* 0x0000001a003a7308 */ /* 0x000ff00000000800 */
[----:B------:R-:W3:Y:S01]  /*1750*/  MUFU.EX2 R59, R25 ;  /* 0x00000019003b7308 */ /* 0x000ee20000000800 */
[----:B0-----:R-:W-:Y:S01]  /*1760*/  FADD R28, R48, R49 ;  /* 0x00000031301c7221 */ /* 0x001fe20000000000 */
[----:B-1----:R-:W-:Y:S01]  /*1770*/  FADD R29, R50, R51 ;  /* 0x00000033321d7221 */ /* 0x002fe20000000000 */
[----:B--2---:R-:W-:-:S03]  /*1780*/  FADD R27, R56, R57 ;  /* 0x00000039381b7221 */ /* 0x004fc60000000000 */
[----:B------:R-:W0:Y:S04]  /*1790*/  SHFL.BFLY PT, R31, R28, 0x2, 0x1f ;  /* 0x0c401f001c1f7f89 */ /* 0x000e2800000e0000 */
[----:B------:R-:W1:Y:S01]  /*17a0*/  SHFL.BFLY PT, R24, R29, 0x2, 0x1f ;  /* 0x0c401f001d187f89 */ /* 0x000e6200000e0000 */
[----:B---3--:R-:W-:-:S03]  /*17b0*/  FADD R30, R58, R59 ;  /* 0x0000003b3a1e7221 */ /* 0x008fc60000000000 */
[----:B------:R-:W2:Y:S04]  /*17c0*/  SHFL.BFLY PT, R42, R27, 0x2, 0x1f ;  /* 0x0c401f001b2a7f89 */ /* 0x000ea800000e0000 */
[----:B------:R-:W3:Y:S01]  /*17d0*/  SHFL.BFLY PT, R41, R30, 0x2, 0x1f ;  /* 0x0c401f001e297f89 */ /* 0x000ee200000e0000 */
[----:B0-----:R-:W-:Y:S01]  /*17e0*/  FADD R31, R28, R31 ;  /* 0x0000001f1c1f7221 */ /* 0x001fe20000000000 */
[----:B-1----:R-:W-:-:S04]  /*17f0*/  FADD R26, R29, R24 ;  /* 0x000000181d1a7221 */ /* 0x002fc80000000000 */
[----:B------:R-:W0:Y:S01]  /*1800*/  SHFL.BFLY PT, R24, R31, 0x1, 0x1f ;  /* 0x0c201f001f187f89 */ /* 0x000e2200000e0000 */
[----:B--2---:R-:W-:-:S03]  /*1810*/  FADD R42, R27, R42 ;  /* 0x0000002a1b2a7221 */ /* 0x004fc60000000000 */
[----:B------:R-:W1:Y:S01]  /*1820*/  SHFL.BFLY PT, R25, R26, 0x1, 0x1f ;  /* 0x0c201f001a197f89 */ /* 0x000e6200000e0000 */
[----:B---3--:R-:W-:-:S03]  /*1830*/  FADD R43, R30, R41 ;  /* 0x000000291e2b7221 */ /* 0x008fc60000000000 */
[----:B------:R-:W2:Y:S04]  /*1840*/  SHFL.BFLY PT, R41, R42, 0x1, 0x1f ;  /* 0x0c201f002a297f89 */ /* 0x000ea800000e0000 */
[----:B------:R-:W3:Y:S01]  /*1850*/  SHFL.BFLY PT, R28, R43, 0x1, 0x1f ;  /* 0x0c201f002b1c7f89 */ /* 0x000ee200000e0000 */
[----:B0-----:R-:W-:Y:S01]  /*1860*/  FADD R29, R31, R24 ;  /* 0x000000181f1d7221 */ /* 0x001fe20000000000 */
[----:B------:R-:W-:Y:S01]  /*1870*/  BAR.SYNC.DEFER_BLOCKING 0x0 ;  /* 0x0000000000007b1d */ /* 0x000fe20000010000 */
[----:B-1----:R-:W-:Y:S01]  /*1880*/  FADD R27, R26, R25 ;  /* 0x000000191a1b7221 */ /* 0x002fe20000000000 */
[----:B--2---:R-:W-:Y:S01]  /*1890*/  FADD R30, R42, R41 ;  /* 0x000000292a1e7221 */ /* 0x004fe20000000000 */
[----:B---3--:R-:W-:-:S03]  /*18a0*/  FADD R41, R43, R28 ;  /* 0x0000001c2b297221 */ /* 0x008fc60000000000 */
[----:B------:R-:W-:Y:S04]  /*18b0*/  @P0 STS [R40+0x1000], R29 ;  /* 0x0010001d28000388 */ /* 0x000fe80000000800 */
[----:B------:R-:W-:Y:S04]  /*18c0*/  @P0 STS [R20+0x1000], R27 ;  /* 0x0010001b14000388 */ /* 0x000fe80000000800 */
[----:B------:R-:W-:Y:S04]  /*18d0*/  @P0 STS [R21+0x1000], R30 ;  /* 0x0010001e15000388 */ /* 0x000fe80000000800 */
[----:B------:R-:W-:Y:S01]  /*18e0*/  @P0 STS [R22+0x1000], R41 ;  /* 0x0010002916000388 */ /* 0x000fe20000000800 */
[----:B------:R-:W-:Y:S06]  /*18f0*/  BAR.SYNC.DEFER_BLOCKING 0x0 ;  /* 0x0000000000007b1d */ /* 0x000fec0000010000 */
[----:B------:R-:W0:Y:S04]  /*1900*/  @!P6 LDS R2, [R53+0x1000] ;  /* 0x001000003502e984 */ /* 0x000e280000000800 */
[----:B0-----:R-:W0:Y:S02]  /*1910*/  SHFL.BFLY PT, R25, R2, 0x2, 0x1f ;  /* 0x0c401f0002197f89 */ /* 0x001e2400000e0000 */
[----:B0-----:R-:W-:-:S05]  /*1920*/  FADD R25, R2, R25 ;  /* 0x0000001902197221 */ /* 0x001fca0000000000 */
[----:B------:R-:W0:Y:S02]  /*1930*/  SHFL.BFLY PT, R24, R25, 0x1, 0x1f ;  /* 0x0c201f0019187f89 */ /* 0x000e2400000e0000 */
[----:B0-----:R-:W-:-:S05]  /*1940*/  FADD R24, R25, R24 ;  /* 0x0000001819187221 */ /* 0x001fca0000000000 */
[----:B------:R0:W-:Y:S01]  /*1950*/  @P0 STS [R53+0x1000], R24 ;  /* 0x0010001835000388 */ /* 0x0001e20000000800 */
[----:B------:R-:W-:Y:S01]  /*1960*/  BAR.SYNC.DEFER_BLOCKING 0x0 ;  /* 0x0000000000007b1d */ /* 0x000fe20000010000 */
[----:B------:R-:W-:-:S04]  /*1970*/  IMAD.WIDE R46, R14, 0x2, R92 ;  /* 0x000000020e2e7825 */ /* 0x000fc800078e025c */
[----:B------:R-:W-:-:S04]  /*1980*/  IMAD.WIDE R44, R14, 0x2, R90 ;  /* 0x000000020e2c7825 */ /* 0x000fc800078e025a */
[----:B------:R-:W-:-:S04]  /*1990*/  IMAD.WIDE R42, R14, 0x2, R88 ;  /* 0x000000020e2a7825 */ /* 0x000fc800078e0258 */
[----:B------:R-:W-:-:S04]  /*19a0*/  IMAD.WIDE R40, R14, 0x2, R86 ;  /* 0x000000020e287825 */ /* 0x000fc800078e0256 */
[----:B------:R-:W-:-:S04]  /*19b0*/  IMAD.WIDE R30, R14, 0x2, R84 ;  /* 0x000000020e1e7825 */ /* 0x000fc800078e0254 */
[C---:B------:R-:W-:Y:S01]  /*19c0*/  IMAD.WIDE R28, R14.reuse, 0x2, R82 ;  /* 0x000000020e1c7825 */ /* 0x040fe200078e0252 */
[----:B------:R-:W2:Y:S03]  /*19d0*/  LDG.E.U16 R47, desc[UR10][R46.64] ;  /* 0x0000000a2e2f7981 */ /* 0x000ea6000c1e1500 */
[C---:B0-----:R-:W-:Y:S01]  /*19e0*/  IMAD.WIDE R24, R14.reuse, 0x2, R80 ;  /* 0x000000020e187825 */ /* 0x041fe200078e0250 */
[----:B------:R-:W3:Y:S03]  /*19f0*/  LDG.E.U16 R45, desc[UR10][R44.64] ;  /* 0x0000000a2c2d7981 */ /* 0x000ee6000c1e1500 */
[----:B------:R-:W-:Y:S01]  /*1a00*/  IMAD.WIDE R26, R14, 0x2, R78 ;  /* 0x000000020e1a7825 */ /* 0x000fe200078e024e */
[----:B------:R-:W4:Y:S04]  /*1a10*/  LDG.E.U16 R43, desc[UR10][R42.64] ;  /* 0x0000000a2a2b7981 */ /* 0x000f28000c1e1500 */
[----:B------:R-:W5:Y:S04]  /*1a20*/  LDG.E.U16 R41, desc[UR10][R40.64] ;  /* 0x0000000a28297981 */ /* 0x000f68000c1e1500 */
[----:B------:R-:W5:Y:S04]  /*1a30*/  LDG.E.U16 R31, desc[UR10][R30.64] ;  /* 0x0000000a1e1f7981 */ /* 0x000f68000c1e1500 */
[----:B------:R-:W5:Y:S04]  /*1a40*/  LDG.E.U16 R29, desc[UR10][R28.64] ;  /* 0x0000000a1c1d7981 */ /* 0x000f68000c1e1500 */
[----:B------:R0:W5:Y:S04]  /*1a50*/  LDG.E.U16 R77, desc[UR10][R24.64] ;  /* 0x0000000a184d7981 */ /* 0x000168000c1e1500 */
[----:B------:R1:W5:Y:S04]  /*1a60*/  LDG.E.U16 R115, desc[UR10][R26.64] ;  /* 0x0000000a1a737981 */ /* 0x000368000c1e1500 */
[----:B------:R-:W-:Y:S04]  /*1a70*/  LDS R52, [R52+0x1000] ;  /* 0x0010000034347984 */ /* 0x000fe80000000800 */
[----:B------:R-:W1:Y:S04]  /*1a80*/  LDS R53, [R17+0x1000] ;  /* 0x0010000011357984 */ /* 0x000e680000000800 */
[----:B------:R-:W-:Y:S04]  /*1a90*/  LDS R54, [R18+0x1000] ;  /* 0x0010000012367984 */ /* 0x000fe80000000800 */
[----:B------:R-:W-:Y:S01]  /*1aa0*/  LDS R55, [R15+0x1000] ;  /* 0x001000000f377984 */ /* 0x000fe20000000800 */
[----:B------:R-:W-:Y:S01]  /*1ab0*/  BAR.SYNC.DEFER_BLOCKING 0x0 ;  /* 0x0000000000007b1d */ /* 0x000fe20000010000 */
[----:B0-----:R-:W-:-:S02]  /*1ac0*/  F2FP.BF16.F32.PACK_AB R24, R49, R48 ;  /* 0x000000303118723e */ /* 0x001fc400000010ff */
[----:B------:R-:W-:Y:S02]  /*1ad0*/  F2FP.BF16.F32.PACK_AB R25, R51, R50 ;  /* 0x000000323319723e */ /* 0x000fe400000010ff */
[----:B-1----:R-:W-:Y:S02]  /*1ae0*/  F2FP.BF16.F32.PACK_AB R26, R57, R56 ;  /* 0x00000038391a723e */ /* 0x002fe400000010ff */
[----:B------:R-:W-:Y:S01]  /*1af0*/  F2FP.BF16.F32.PACK_AB R27, R59, R58 ;  /* 0x0000003a3b1b723e */ /* 0x000fe200000010ff */
[----:B------:R-:W-:-:S04]  /*1b00*/  FADD R28, -R63, R76 ;  /* 0x0000004c3f1c7221 */ /* 0x000fc80000000100 */
[----:B------:R-:W-:Y:S01]  /*1b10*/  FMUL R56, R28, 1.4426950216293334961 ;  /* 0x3fb8aa3b1c387820 */ /* 0x000fe20000400000 */
[----:B------:R-:W-:-:S04]  /*1b20*/  FADD R28, -R62, R75 ;  /* 0x0000004b3e1c7221 */ /* 0x000fc80000000100 */
[----:B------:R-:W-:Y:S01]  /*1b30*/  FMUL R57, R28, 1.4426950216293334961 ;  /* 0x3fb8aa3b1c397820 */ /* 0x000fe20000400000 */
[----:B------:R-:W0:Y:S01]  /*1b40*/  MUFU.EX2 R56, R56 ;  /* 0x0000003800387308 */ /* 0x000e220000000800 */
[----:B------:R-:W-:-:S07]  /*1b50*/  FADD R48, -R61, R74 ;  /* 0x0000004a3d307221 */ /* 0x000fce0000000100 */
[----:B------:R-:W1:Y:S01]  /*1b60*/  MUFU.EX2 R57, R57 ;  /* 0x0000003900397308 */ /* 0x000e620000000800 */
[----:B------:R-:W-:-:S07]  /*1b70*/  FMUL R58, R48, 1.4426950216293334961 ;  /* 0x3fb8aa3b303a7820 */ /* 0x000fce0000400000 */
[----:B------:R-:W1:Y:S01]  /*1b80*/  MUFU.EX2 R58, R58 ;  /* 0x0000003a003a7308 */ /* 0x000e620000000800 */
[C---:B0-----:R-:W-:Y:S01]  /*1b90*/  FMUL R36, R56.reuse, R36 ;  /* 0x0000002438247220 */ /* 0x041fe20000400000 */
[----:B------:R-:W-:Y:S01]  /*1ba0*/  FMUL R37, R56, R37 ;  /* 0x0000002538257220 */ /* 0x000fe20000400000 */
[C---:B-1----:R-:W-:Y:S01]  /*1bb0*/  FMUL R38, R57.reuse, R38 ;  /* 0x0000002639267220 */ /* 0x042fe20000400000 */
[----:B------:R-:W-:Y:S01]  /*1bc0*/  FMUL R39, R57, R39 ;  /* 0x0000002739277220 */ /* 0x000fe20000400000 */
[----:B------:R-:W-:Y:S01]  /*1bd0*/  UIADD3 UR4, UP0, UPT, UR4, 0x20, URZ ;  /* 0x0000002004047890 */ /* 0x000fe2000ff1e0ff */
[C---:B------:R-:W-:Y:S01]  /*1be0*/  FMUL R32, R58.reuse, R32 ;  /* 0x000000203a207220 */ /* 0x040fe20000400000 */
[----:B------:R-:W-:Y:S02]  /*1bf0*/  FMUL R33, R58, R33 ;  /* 0x000000213a217220 */ /* 0x000fe40000400000 */
[----:B------:R-:W-:Y:S02]  /*1c00*/  UIADD3.X UR5, UPT, UPT, URZ, UR5, URZ, UP0, !UPT ;  /* 0x00000005ff057290 */ /* 0x000fe400087fe4ff */
[----:B------:R-:W-:Y:S01]  /*1c10*/  ISETP.LE.U32.AND P1, PT, R67, UR4, PT ;  /* 0x0000000443007c0c */ /* 0x000fe2000bf23070 */
[----:B------:R-:W-:Y:S01]  /*1c20*/  FFMA2 R52, R112.F32x2.HI_LO, R56.F32x2.HI_LO, R52.F32x2.HI_LO ;  /* 0x0000003870347249 */ /* 0x000fe20000000034 */
[----:B------:R-:W-:Y:S01]  /*1c30*/  MOV R76, R63 ;  /* 0x0000003f004c7202 */ /* 0x000fe20000000f00 */
[----:B------:R-:W-:-:S02]  /*1c40*/  IMAD.MOV.U32 R75, RZ, RZ, R62 ;  /* 0x000000ffff4b7224 */ /* 0x000fc400078e003e */
[----:B------:R-:W-:Y:S01]  /*1c50*/  IMAD.MOV.U32 R74, RZ, RZ, R61 ;  /* 0x000000ffff4a7224 */ /* 0x000fe200078e003d */
[----:B------:R-:W-:Y:S01]  /*1c60*/  MOV R112, R52 ;  /* 0x0000003400707202 */ /* 0x000fe20000000f00 */
[----:B------:R-:W-:Y:S01]  /*1c70*/  IMAD.MOV.U32 R113, RZ, RZ, R53 ;  /* 0x000000ffff717224 */ /* 0x000fe200078e0035 */
[----:B--2---:R-:W-:Y:S04]  /*1c80*/  STS.U16 [R68+UR6+0x1000], R47 ;  /* 0x0010002f44007988 */ /* 0x004fe80008000406 */
[----:B---3--:R-:W-:Y:S04]  /*1c90*/  STS.U16 [R68+UR6+0x1200], R45 ;  /* 0x0012002d44007988 */ /* 0x008fe80008000406 */
[----:B----4-:R-:W-:Y:S04]  /*1ca0*/  STS.U16 [R68+UR6+0x1400], R43 ;  /* 0x0014002b44007988 */ /* 0x010fe80008000406 */
[----:B-----5:R-:W-:Y:S04]  /*1cb0*/  STS.U16 [R68+UR6+0x1600], R41 ;  /* 0x0016002944007988 */ /* 0x020fe80008000406 */
[----:B------:R-:W-:Y:S04]  /*1cc0*/  STS.U16 [R68+UR6+0x1800], R31 ;  /* 0x0018001f44007988 */ /* 0x000fe80008000406 */
[----:B------:R-:W-:Y:S04]  /*1cd0*/  STS.U16 [R68+UR6+0x1a00], R29 ;  /* 0x001a001d44007988 */ /* 0x000fe80008000406 */
[----:B------:R-:W-:Y:S04]  /*1ce0*/  STS.U16 [R68+UR6+0x1c00], R77 ;  /* 0x001c004d44007988 */ /* 0x000fe80008000406 */
[----:B------:R-:W-:Y:S04]  /*1cf0*/  STS.U16 [R68+UR6+0x1e00], R115 ;  /* 0x001e007344007988 */ /* 0x000fe80008000406 */
[----:B------:R0:W-:Y:S01]  /*1d00*/  STSM.16.M88.4 [R5+0x2000], R24 ;  /* 0x0020001805007844 */ /* 0x0001e20000000200 */
[----:B------:R-:W-:Y:S06]  /*1d10*/  BAR.SYNC.DEFER_BLOCKING 0x0 ;  /* 0x0000000000007b1d */ /* 0x000fec0000010000 */
[----:B------:R-:W-:Y:S04]  /*1d20*/  LDSM.16.M88.4 R44, [R19+UR6+0x2000] ;  /* 0x00200006132c783b */ /* 0x000fe80008000200 */
[----:B------:R-:W1:Y:S01]  /*1d30*/  LDSM.16.M88.4 R40, [R7+0x1000] ;  /* 0x001000000728783b */ /* 0x000e620000000200 */
[----:B0-----:R-:W-:-:S03]  /*1d40*/  FADD R24, -R60, R73 ;  /* 0x000000493c187221 */ /* 0x001fc60000000100 */
[----:B------:R-:W0:Y:S01]  /*1d50*/  LDSM.16.M88.4 R28, [R19+UR6+0x2400] ;  /* 0x00240006131c783b */ /* 0x000e220008000200 */
[----:B------:R-:W-:-:S03]  /*1d60*/  FMUL R59, R24, 1.4426950216293334961 ;  /* 0x3fb8aa3b183b7820 */ /* 0x000fc60000400000 */
[----:B------:R-:W2:Y:S03]  /*1d70*/  LDSM.16.M88.4 R24, [R23+UR6+0x2000] ;  /* 0x002000061718783b */ /* 0x000ea60008000200 */
[----:B------:R-:W3:Y:S01]  /*1d80*/  MUFU.EX2 R59, R59 ;  /* 0x0000003b003b7308 */ /* 0x000ee20000000800 */
[----:B------:R-:W4:Y:S01]  /*1d90*/  LDSM.16.M88.4 R48, [R23+UR6+0x2400] ;  /* 0x002400061730783b */ /* 0x000f220008000200 */
[C---:B---3--:R-:W-:Y:S01]  /*1da0*/  FMUL R34, R59.reuse, R34 ;  /* 0x000000223b227220 */ /* 0x048fe20000400000 */
[----:B------:R-:W-:Y:S01]  /*1db0*/  FMUL R35, R59, R35 ;  /* 0x000000233b237220 */ /* 0x000fe20000400000 */
[-C--:B-1----:R-:W-:Y:S08]  /*1dc0*/  HMMA.16816.F32.BF16 R36, R44, R40.reuse, R36 ;  /* 0x000000282c24723c */ /* 0x082ff00000041824 */
[----:B0-----:R-:W-:Y:S01]  /*1dd0*/  HMMA.16816.F32.BF16 R32, R28, R40, R32 ;  /* 0x000000281c20723c */ /* 0x001fe20000041820 */
[----:B------:R-:W0:Y:S08]  /*1de0*/  LDC R29, c[0x0][0x3d4] ;  /* 0x0000f500ff1d7b82 */ /* 0x000e300000000800 */
[----:B------:R-:W1:Y:S03]  /*1df0*/  LDC R28, c[0x0][0x3c4] ;  /* 0x0000f100ff1c7b82 */ /* 0x000e660000000800 */
[----:B--2---:R-:W-:Y:S01]  /*1e00*/  HMMA.16816.F32.BF16 R36, R24, R42, R36 ;  /* 0x0000002a1824723c */ /* 0x004fe20000041824 */
[----:B------:R-:W-:-:S05]  /*1e10*/  IMAD.U32 R24, RZ, RZ, UR5 ;  /* 0x00000005ff187e24 */ /* 0x000fca000f8e00ff */
[----:B------:R-:W-:Y:S02]  /*1e20*/  ISETP.GE.U32.AND.EX P1, PT, R24, RZ, PT, P1 ;  /* 0x000000ff1800720c */ /* 0x000fe40003f26110 */
[----:B----4-:R-:W-:Y:S01]  /*1e30*/  HMMA.16816.F32.BF16 R32, R48, R42, R32 ;  /* 0x0000002a3020723c */ /* 0x010fe20000041820 */
[----:B------:R-:W-:Y:S02]  /*1e40*/  FFMA2 R110, R110.F32x2.HI_LO, R58.F32x2.HI_LO, R54.F32x2.HI_LO ;  /* 0x0000003a6e6e7249 */ /* 0x000fe40000000036 */
[----:B------:R-:W-:Y:S02]  /*1e50*/  IMAD.MOV.U32 R73, RZ, RZ, R60 ;  /* 0x000000ffff497224 */ /* 0x000fe400078e003c */
[----:B0-----:R-:W-:Y:S02]  /*1e60*/  IMAD R14, R29, 0x20, R14 ;  /* 0x000000201d0e7824 */ /* 0x001fe400078e020e */
[----:B-1----:R-:W-:-:S04]  /*1e70*/  IMAD R13, R28, 0x20, R13 ;  /* 0x000000201c0d7824 */ /* 0x002fc800078e020d */
[----:B------:R-:W-:Y:S09]  /*1e80*/  @!P1 BRA `(.L_x_1) ;  /* 0xffffffec00e49947 */ /* 0x000ff2000383ffff */
.L_x_0:
[----:B------:R-:W-:Y:S01]  /*1e90*/  LOP3.LUT R7, R0, 0x3f, RZ, 0xc0, !PT ;  /* 0x0000003f00077812 */ /* 0x000fe200078ec0ff */
[----:B------:R-:W-:Y:S01]  /*1ea0*/  IMAD R5, R70, 0x8, R3 ;  /* 0x0000000846057824 */ /* 0x000fe200078e0203 */
[----:B------:R-:W-:Y:S01]  /*1eb0*/  LOP3.LUT R6, R0, 0x18, RZ, 0xc0, !PT ;  /* 0x0000001800067812 */ /* 0x000fe200078ec0ff */
[----:B------:R-:W-:Y:S01]  /*1ec0*/  BAR.SYNC.DEFER_BLOCKING 0x0 ;  /* 0x0000000000007b1d */ /* 0x000fe20000010000 */
[C---:B------:R-:W-:Y:S02]  /*1ed0*/  FSETP.GT.AND P0, PT, |R111|.reuse, 8.50705917302346158658e+37, PT ;  /* 0x7e8000006f00780b */ /* 0x040fe40003f04200 */
[----:B------:R-:W-:Y:S01]  /*1ee0*/  SHF.R.U32.HI R2, RZ, 0x4, R0 ;  /* 0x00000004ff027819 */ /* 0x000fe20000011600 */
[----:B------:R-:W-:Y:S01]  /*1ef0*/  IMAD R8, R6, 0x20, R7 ;  /* 0x0000002006087824 */ /* 0x000fe200078e0207 */
[----:B------:R-:W-:Y:S01]  /*1f00*/  FSETP.GEU.AND P1, PT, |R111|, 1.175494350822287508e-38, PT ;  /* 0x008000006f00780b */ /* 0x000fe20003f2e200 */
[----:B------:R-:W-:Y:S01]  /*1f10*/  FMUL R7, R113, 8388608 ;  /* 0x4b00000071077820 */ /* 0x000fe20000400000 */
[----:B------:R-:W-:Y:S01]  /*1f20*/  LOP3.LUT R4, R2, 0x2, RZ, 0xc0, !PT ;  /* 0x0000000202047812 */ /* 0x000fe200078ec0ff */
[C---:B------:R-:W-:Y:S01]  /*1f30*/  FMUL R2, R111.reuse, 8388608 ;  /* 0x4b0000006f027820 */ /* 0x040fe20000400000 */
[----:B------:R-:W-:Y:S01]  /*1f40*/  FSETP.GEU.AND P2, PT, R111, 1.175494350822287508e-38, PT ;  /* 0x008000006f00780b */ /* 0x000fe20003f4e000 */
[----:B------:R-:W0:Y:S01]  /*1f50*/  LDCU.64 UR4, c[0x0][0x3e0] ;  /* 0x00007c00ff0477ac */ /* 0x000e220008000a00 */
[----:B------:R-:W-:Y:S01]  /*1f60*/  SHF.R.U32.HI R3, RZ, 0x1, R3 ;  /* 0x00000001ff037819 */ /* 0x000fe20000011603 */
[----:B------:R-:W-:Y:S01]  /*1f70*/  IMAD.U32 R26, R5, 0x4, R4 ;  /* 0x00000004051a7824 */ /* 0x000fe200078e0004 */
[----:B------:R-:W-:Y:S01]  /*1f80*/  SHF.L.U32 R8, R8, 0x2, RZ ;  /* 0x0000000208087819 */ /* 0x000fe200000006ff */
[----:B------:R-:W-:Y:S01]  /*1f90*/  @P0 FMUL R35, R35, 0.25 ;  /* 0x3e80000023230820 */ /* 0x000fe20000400000 */
[----:B------:R-:W-:Y:S01]  /*1fa0*/  FSEL R2, R2, R111, !P2 ;  /* 0x0000006f02027208 */ /* 0x000fe20005000000 */
[----:B------:R-:W-:Y:S01]  /*1fb0*/  @P0 FMUL R111, R111, 0.25 ;  /* 0x3e8000006f6f0820 */ /* 0x000fe20000400000 */
[----:B------:R-:W-:Y:S01]  /*1fc0*/  LOP3.LUT R4, R8, R3, RZ, 0x3c, !PT ;  /* 0x0000000308047212 */ /* 0x000fe200078e3cff */
[----:B------:R-:W-:Y:S01]  /*1fd0*/  IMAD.SHL.U32 R3, R0, 0x10, RZ ;  /* 0x0000001000037824 */ /* 0x000fe200078e00ff */
[C---:B------:R-:W-:Y:S01]  /*1fe0*/  FSETP.GT.AND P6, PT, |R110|.reuse, 8.50705917302346158658e+37, PT ;  /* 0x7e8000006e00780b */ /* 0x040fe20003fc4200 */
[----:B------:R-:W-:Y:S01]  /*1ff0*/  @!P1 FMUL R111, R111, 16777216 ;  /* 0x4b8000006f6f9820 */ /* 0x000fe20000400000 */
[----:B------:R-:W-:Y:S01]  /*2000*/  FSETP.GEU.AND P4, PT, |R110|, 1.175494350822287508e-38, PT ;  /* 0x008000006e00780b */ /* 0x000fe20003f8e200 */
[----:B------:R-:W-:Y:S01]  /*2010*/  @P0 FMUL R34, R34, 0.25 ;  /* 0x3e80000022220820 */ /* 0x000fe20000400000 */
[----:B------:R-:W-:Y:S01]  /*2020*/  LOP3.LUT R3, R3, 0x70, RZ, 0xc0, !PT ;  /* 0x0000007003037812 */ /* 0x000fe200078ec0ff */
[----:B------:R-:W1:Y:S01]  /*2030*/  MUFU.RCP R5, R111 ;  /* 0x0000006f00057308 */ /* 0x000e620000001000 */
[----:B------:R-:W-:Y:S01]  /*2040*/  FSETP.GEU.AND P3, PT, R110, 1.175494350822287508e-38, PT ;  /* 0x008000006e00780b */ /* 0x000fe20003f6e000 */
[----:B------:R-:W-:Y:S01]  /*2050*/  @!P1 FMUL R35, R35, 16777216 ;  /* 0x4b80000023239820 */ /* 0x000fe20000400000 */
[----:B------:R-:W-:Y:S01]  /*2060*/  @!P1 FMUL R34, R34, 16777216 ;  /* 0x4b80000022229820 */ /* 0x000fe20000400000 */
[----:B------:R-:W-:Y:S01]  /*2070*/  VIADD R3, R3, UR6 ;  /* 0x0000000603037c36 */ /* 0x000fe20008000000 */
[----:B------:R-:W-:Y:S01]  /*2080*/  FSETP.GEU.AND P1, PT, R112, 1.175494350822287508e-38, PT ;  /* 0x008000007000780b */ /* 0x000fe20003f2e000 */
[----:B0-----:R-:W-:Y:S01]  /*2090*/  UIMAD UR4, UR7, UR4, URZ ;  /* 0x00000004070472a4 */ /* 0x001fe2000f8e02ff */
[----:B------:R-:W-:Y:S01]  /*20a0*/  FSEL R13, RZ, -23, P3 ;  /* 0xc1b80000ff0d7808 */ /* 0x000fe20001800000 */
[----:B------:R-:W-:Y:S01]  /*20b0*/  @P6 FMUL R33, R33, 0.25 ;  /* 0x3e80000021216820 */ /* 0x000fe20000400000 */
[----:B------:R-:W-:Y:S01]  /*20c0*/  LEA.HI R3, R6, R3, RZ, 0x1f ;  /* 0x0000000306037211 */ /* 0x000fe200078ff8ff */
[----:B------:R-:W-:Y:S01]  /*20d0*/  FMUL R6, R110, 8388608 ;  /* 0x4b0000006e067820 */ /* 0x000fe20000400000 */
[----:B------:R-:W-:Y:S01]  /*20e0*/  @P6 FMUL R32, R32, 0.25 ;  /* 0x3e80000020206820 */ /* 0x000fe20000400000 */
[----:B------:R-:W-:Y:S01]  /*20f0*/  @!P4 FMUL R33, R33, 16777216 ;  /* 0x4b8000002121c820 */ /* 0x000fe20000400000 */
[----:B------:R-:W-:Y:S01]  /*2100*/  FSEL R8, RZ, -23, P1 ;  /* 0xc1b80000ff087808 */ /* 0x000fe20000800000 */
[----:B------:R-:W-:Y:S01]  /*2110*/  USHF.L.U32 UR8, UR4, 0x1, URZ ;  /* 0x0000000104087899 */ /* 0x000fe200080006ff */
[----:B------:R-:W-:Y:S01]  /*2120*/  FSEL R6, R6, R110, !P3 ;  /* 0x0000006e06067208 */ /* 0x000fe20005800000 */
[----:B------:R-:W-:Y:S01]  /*2130*/  @P6 FMUL R110, R110, 0.25 ;  /* 0x3e8000006e6e6820 */ /* 0x000fe20000400000 */
[C---:B-1----:R-:W-:Y:S01]  /*2140*/  FMUL R18, R5.reuse, R35 ;  /* 0x0000002305127220 */ /* 0x042fe20000400000 */
[----:B------:R-:W-:Y:S01]  /*2150*/  FMUL R19, R5, R34 ;  /* 0x0000002205137220 */ /* 0x000fe20000400000 */
[----:B------:R-:W-:Y:S01]  /*2160*/  FMUL R5, R112, 8388608 ;  /* 0x4b00000070057820 */ /* 0x000fe20000400000 */
[----:B------:R-:W-:Y:S01]  /*2170*/  @!P4 FMUL R110, R110, 16777216 ;  /* 0x4b8000006e6ec820 */ /* 0x000fe20000400000 */
[----:B------:R-:W-:Y:S01]  /*2180*/  FSETP.GT.AND P3, PT, |R113|, 8.50705917302346158658e+37, PT ;  /* 0x7e8000007100780b */ /* 0x000fe20003f64200 */
[----:B------:R-:W-:Y:S01]  /*2190*/  @!P4 FMUL R32, R32, 16777216 ;  /* 0x4b8000002020c820 */ /* 0x000fe20000400000 */
[----:B------:R-:W-:Y:S01]  /*21a0*/  FSETP.GT.AND P6, PT, |R112|, 8.50705917302346158658e+37, PT ;  /* 0x7e8000007000780b */ /* 0x000fe20003fc4200 */
[----:B------:R-:W0:Y:S01]  /*21b0*/  MUFU.RCP R17, R110 ;  /* 0x0000006e00117308 */ /* 0x000e220000001000 */
[----:B------:R-:W-:-:S02]  /*21c0*/  FSEL R5, R5, R112, !P1 ;  /* 0x0000007005057208 */ /* 0x000fc40004800000 */
[----:B------:R-:W-:Y:S02]  /*21d0*/  FSETP.GEU.AND P4, PT, |R113|, 1.175494350822287508e-38, PT ;  /* 0x008000007100780b */ /* 0x000fe40003f8e200 */
[----:B------:R-:W-:Y:S01]  /*21e0*/  FSETP.GEU.AND P1, PT, |R112|, 1.175494350822287508e-38, PT ;  /* 0x008000007000780b */ /* 0x000fe20003f2e200 */
[----:B------:R-:W-:Y:S01]  /*21f0*/  VIADD R9, R5, 0xc0cafb0d ;  /* 0xc0cafb0d05097836 */ /* 0x000fe20000000000 */
[----:B------:R-:W-:Y:S02]  /*2200*/  FSETP.GEU.AND P0, PT, R113, 1.175494350822287508e-38, PT ;  /* 0x008000007100780b */ /* 0x000fe40003f0e000 */
[----:B------:R-:W-:Y:S01]  /*2210*/  IADD3 R10, PT, PT, R6, -0x3f3504f3, RZ ;  /* 0xc0cafb0d060a7810 */ /* 0x000fe20007ffe0ff */
[----:B------:R-:W-:Y:S01]  /*2220*/  @P3 FMUL R39, R39, 0.25 ;  /* 0x3e80000027273820 */ /* 0x000fe20000400000 */
[----:B------:R-:W-:Y:S01]  /*2230*/  FSEL R7, R7, R113, !P0 ;  /* 0x0000007107077208 */ /* 0x000fe20004000000 */
[----:B------:R-:W-:Y:S01]  /*2240*/  @P3 FMUL R113, R113, 0.25 ;  /* 0x3e80000071713820 */ /* 0x000fe20000400000 */
[----:B------:R-:W-:Y:S01]  /*2250*/  @P6 FMUL R112, R112, 0.25 ;  /* 0x3e80000070706820 */ /* 0x000fe20000400000 */
[----:B------:R-:W-:Y:S01]  /*2260*/  LOP3.LUT R15, R10, 0xff800000, RZ, 0xc0, !PT ;  /* 0xff8000000a0f7812 */ /* 0x000fe200078ec0ff */
[----:B------:R-:W-:Y:S01]  /*2270*/  @P6 FMUL R37, R37, 0.25 ;  /* 0x3e80000025256820 */ /* 0x000fe20000400000 */
[----:B------:R-:W-:Y:S01]  /*2280*/  @!P4 FMUL R113, R113, 16777216 ;  /* 0x4b8000007171c820 */ /* 0x000fe20000400000 */
[C---:B0-----:R-:W-:Y:S01]  /*2290*/  FMUL R20, R17.reuse, R33 ;  /* 0x0000002111147220 */ /* 0x041fe20000400000 */
[----:B------:R-:W-:Y:S01]  /*22a0*/  @!P1 FMUL R112, R112, 16777216 ;  /* 0x4b80000070709820 */ /* 0x000fe20000400000 */
[----:B------:R-:W-:Y:S01]  /*22b0*/  FMUL R21, R17, R32 ;  /* 0x0000002011157220 */ /* 0x000fe20000400000 */
[----:B------:R-:W0:Y:S01]  /*22c0*/  MUFU.RCP R22, R113 ;  /* 0x0000007100167308 */ /* 0x000e220000001000 */
[----:B------:R-:W-:Y:S01]  /*22d0*/  VIADD R12, R7, 0xc0cafb0d ;  /* 0xc0cafb0d070c7836 */ /* 0x000fe20000000000 */
[----:B------:R-:W-:Y:S01]  /*22e0*/  I2FP.F32.S32 R16, R15 ;  /* 0x0000000f00107245 */ /* 0x000fe20000201400 */
[----:B------:R-:W-:Y:S01]  /*22f0*/  @P6 FMUL R36, R36, 0.25 ;  /* 0x3e80000024246820 */ /* 0x000fe20000400000 */
[----:B------:R-:W-:Y:S01]  /*2300*/  LOP3.LUT R10, R9, 0xff800000, RZ, 0xc0, !PT ;  /* 0xff800000090a7812 */ /* 0x000fe200078ec0ff */
[----:B------:R-:W-:Y:S01]  /*2310*/  @P3 FMUL R38, R38, 0.25 ;  /* 0x3e80000026263820 */ /* 0x000fe20000400000 */
[----:B------:R-:W-:Y:S01]  /*2320*/  LOP3.LUT R12, R12, 0xff800000, RZ, 0xc0, !PT ;  /* 0xff8000000c0c7812 */ /* 0x000fe200078ec0ff */
[----:B------:R-:W-:Y:S01]  /*2330*/  FFMA.FTZ R16, R16, 1.1920928955078125e-07, R13 ;  /* 0x3400000010107823 */ /* 0x000fe2000001000d */
[----:B------:R-:W1:Y:S01]  /*2340*/  MUFU.RCP R17, R112 ;  /* 0x0000007000117308 */ /* 0x000e620000001000 */
[----:B------:R-:W-:-:S02]  /*2350*/  VIADD R13, R2, 0xc0cafb0d ;  /* 0xc0cafb0d020d7836 */ /* 0x000fc40000000000 */
[----:B------:R-:W-:Y:S01]  /*2360*/  @!P4 FMUL R39, R39, 16777216 ;  /* 0x4b8000002727c820 */ /* 0x000fe20000400000 */
[----:B------:R-:W-:Y:S01]  /*2370*/  @!P1 FMUL R37, R37, 16777216 ;  /* 0x4b80000025259820 */ /* 0x000fe20000400000 */
[----:B------:R-:W-:Y:S01]  /*2380*/  @!P1 FMUL R36, R36, 16777216 ;  /* 0x4b80000024249820 */ /* 0x000fe20000400000 */
[----:B------:R-:W-:Y:S01]  /*2390*/  FSEL R11, RZ, -23, P0 ;  /* 0xc1b80000ff0b7808 */ /* 0x000fe20000000000 */
[----:B------:R-:W-:Y:S01]  /*23a0*/  @!P4 FMUL R38, R38, 16777216 ;  /* 0x4b8000002626c820 */ /* 0x000fe20000400000 */
[----:B------:R-:W-:Y:S01]  /*23b0*/  I2FP.F32.S32 R9, R10 ;  /* 0x0000000a00097245 */ /* 0x000fe20000201400 */
[----:B------:R-:W-:Y:S01]  /*23c0*/  IMAD.IADD R10, R5, 0x1, -R10 ;  /* 0x00000001050a7824 */ /* 0x000fe200078e0a0a */
[----:B------:R-:W-:Y:S01]  /*23d0*/  I2FP.F32.S32 R14, R12 ;  /* 0x0000000c000e7245 */ /* 0x000fe20000201400 */
[C---:B0-----:R-:W-:Y:S01]  /*23e0*/  FMUL R23, R22.reuse, R39 ;  /* 0x0000002716177220 */ /* 0x041fe20000400000 */
[----:B------:R-:W-:Y:S01]  /*23f0*/  LOP3.LUT R13, R13, 0xff800000, RZ, 0xc0, !PT ;  /* 0xff8000000d0d7812 */ /* 0x000fe200078ec0ff */
[----:B------:R-:W-:Y:S01]  /*2400*/  FMUL R22, R22, R38 ;  /* 0x0000002616167220 */ /* 0x000fe20000400000 */
[----:B------:R-:W-:Y:S01]  /*2410*/  FFMA.FTZ R8, R9, 1.1920928955078125e-07, R8 ;  /* 0x3400000009087823 */ /* 0x000fe20000010008 */
[----:B------:R-:W-:Y:S01]  /*2420*/  FFMA.FTZ R11, R14, 1.1920928955078125e-07, R11 ;  /* 0x340000000e0b7823 */ /* 0x000fe2000001000b */
[----:B------:R-:W-:Y:S01]  /*2430*/  FSEL R9, RZ, -23, P2 ;  /* 0xc1b80000ff097808 */ /* 0x000fe20001000000 */
[----:B------:R-:W-:Y:S01]  /*2440*/  FADD R10, R10, -1 ;  /* 0xbf8000000a0a7421 */ /* 0x000fe20000000000 */
[C---:B-1----:R-:W-:Y:S01]  /*2450*/  FMUL R24, R17.reuse, R37 ;  /* 0x0000002511187220 */ /* 0x042fe20000400000 */
[----:B------:R-:W-:Y:S01]  /*2460*/  FMUL R25, R17, R36 ;  /* 0x0000002411197220 */ /* 0x000fe20000400000 */
[----:B------:R-:W-:Y:S01]  /*2470*/  I2FP.F32.S32 R14, R13 ;  /* 0x0000000d000e7245 */ /* 0x000fe20000201400 */
[----:B------:R-:W-:Y:S01]  /*2480*/  IMAD.IADD R13, R2, 0x1, -R13 ;  /* 0x00000001020d7824 */ /* 0x000fe200078e0a0d */
[----:B------:R-:W-:Y:S01]  /*2490*/  IADD3 R26, PT, PT, R71, R26, RZ ;  /* 0x0000001a471a7210 */ /* 0x000fe20007ffe0ff */
[----:B------:R-:W-:Y:S01]  /*24a0*/  IMAD.IADD R15, R6, 0x1, -R15 ;  /* 0x00000001060f7824 */ /* 0x000fe200078e0a0f */
[----:B------:R-:W-:Y:S01]  /*24b0*/  F2FP.BF16.F32.PACK_AB R24, R24, R25 ;  /* 0x000000191818723e */ /* 0x000fe200000010ff */
[----:B------:R-:W-:Y:S01]  /*24c0*/  FFMA.FTZ R17, R14, 1.1920928955078125e-07, R9 ;  /* 0x340000000e117823 */ /* 0x000fe20000010009 */
[----:B------:R-:W-:Y:S01]  /*24d0*/  F2FP.BF16.F32.PACK_AB R22, R23, R22 ;  /* 0x000000161716723e */ /* 0x000fe200000010ff */
[----:B------:R-:W-:Y:S01]  /*24e0*/  IMAD.MOV.U32 R23, RZ, RZ, 0x3dc6b27f ;  /* 0x3dc6b27fff177424 */ /* 0x000fe200078e00ff */
[----:B------:R-:W-:Y:S01]  /*24f0*/  IADD3 R12, PT, PT, R7, -R12, RZ ;  /* 0x8000000c070c7210 */ /* 0x000fe20007ffe0ff */
[----:B------:R-:W-:Y:S01]  /*2500*/  STS.U16 [R26+UR6], R24 ;  /* 0x000000181a007988 */ /* 0x000fe20008000406 */
[----:B------:R-:W-:Y:S01]  /*2510*/  PRMT R14, R24, 0x7632, R14 ;  /* 0x00007632180e7816 */ /* 0x000fe2000000000e */
[----:B------:R-:W-:Y:S01]  /*2520*/  FADD R15, R15, -1 ;  /* 0xbf8000000f0f7421 */ /* 0x000fe20000000000 */
[----:B------:R-:W-:Y:S01]  /*2530*/  F2FP.BF16.F32.PACK_AB R18, R18, R19 ;  /* 0x000000131212723e */ /* 0x000fe200000010ff */
[----:B------:R-:W-:Y:S01]  /*2540*/  FADD R12, R12, -1 ;  /* 0xbf8000000c0c7421 */ /* 0x000fe20000000000 */
[----:B------:R-:W-:Y:S01]  /*2550*/  LOP3.LUT R9, R26, 0x20, RZ, 0x3c, !PT ;  /* 0x000000201a097812 */ /* 0x000fe200078e3cff */
[----:B------:R0:W-:Y:S01]  /*2560*/  STS.U16 [R26+UR6+0x80], R14 ;  /* 0x0000800e1a007988 */ /* 0x0001e20008000406 */
[----:B------:R-:W-:Y:S01]  /*2570*/  PRMT R25, R22, 0x7632, R25 ;  /* 0x0000763216197816 */ /* 0x000fe20000000019 */
[----:B------:R-:W1:Y:S01]  /*2580*/  LDC.64 R32, c[0x0][0x398] ;  /* 0x0000e600ff207b82 */ /* 0x000e620000000a00 */
[C---:B------:R-:W-:Y:S01]  /*2590*/  PRMT R28, R18.reuse, 0x7610, R28 ;  /* 0x00007610121c7816 */ /* 0x040fe2000000001c */
[----:B------:R-:W-:Y:S01]  /*25a0*/  STS.U16 [R9+UR6+0x400], R22 ;  /* 0x0004001609007988 */ /* 0x000fe20008000406 */
[----:B------:R-:W-:Y:S01]  /*25b0*/  PRMT R29, R18, 0x7632, R29 ;  /* 0x00007632121d7816 */ /* 0x000fe2000000001d */
[----:B------:R-:W-:Y:S01]  /*25c0*/  FADD R18, R13, -1 ;  /* 0xbf8000000d127421 */ /* 0x000fe20000000000 */
[----:B------:R-:W-:Y:S01]  /*25d0*/  FFMA.FTZ R13, R12, R23, -0.16845393180847167969 ;  /* 0xbe2c7f300c0d7423 */ /* 0x000fe20000010017 */
[----:B------:R2:W-:Y:S01]  /*25e0*/  STS.U16 [R9+UR6+0x480], R25 ;  /* 0x0004801909007988 */ /* 0x0005e20008000406 */
[----:B------:R-:W-:Y:S01]  /*25f0*/  F2FP.BF16.F32.PACK_AB R20, R20, R21 ;  /* 0x000000151414723e */ /* 0x000fe200000010ff */
[C---:B0-----:R-:W-:Y:S01]  /*2600*/  FFMA.FTZ R14, R15.reuse, R23, -0.16845393180847167969 ;  /* 0xbe2c7f300f0e7423 */ /* 0x041fe20000010017 */
[----:B------:R-:W-:Y:S01]  /*2610*/  FFMA.FTZ R13, R12, R13, 0.1716887056827545166 ;  /* 0x3e2fcf2a0c0d7423 */ /* 0x000fe2000001000d */
[----:B------:R-:W-:Y:S01]  /*2620*/  LOP3.LUT R21, R26, 0x40, RZ, 0x3c, !PT ;  /* 0x000000401a157812 */ /* 0x000fe200078e3cff */
[----:B------:R-:W0:Y:S01]  /*2630*/  LDC R24, c[0x0][0x3e8] ;  /* 0x0000fa00ff187b82 */ /* 0x000e220000000800 */
[C---:B------:R-:W-:Y:S01]  /*2640*/  FFMA.FTZ R14, R15.reuse, R14, 0.1716887056827545166 ;  /* 0x3e2fcf2a0f0e7423 */ /* 0x040fe2000001000e */
[----:B------:R-:W-:Y:S01]  /*2650*/  FFMA.FTZ R13, R12, R13, -0.17900948226451873779 ;  /* 0xbe374e430c0d7423 */ /* 0x000fe2000001000d */
[----:B------:R-:W-:Y:S01]  /*2660*/  PRMT R27, R20, 0x7632, R27 ;  /* 0x00007632141b7816 */ /* 0x000fe2000000001b */
[----:B------:R-:W-:Y:S01]  /*2670*/  STS.U16 [R21+UR6+0x800], R20 ;  /* 0x0008001415007988 */ /* 0x000fe20008000406 */
[----:B--2---:R-:W-:Y:S01]  /*2680*/  FFMA.FTZ R9, R10, R23, -0.16845393180847167969 ;  /* 0xbe2c7f300a097423 */ /* 0x004fe20000010017 */
[----:B------:R-:W-:Y:S01]  /*2690*/  LOP3.LUT R19, R26, 0x60, RZ, 0x3c, !PT ;  /* 0x000000601a137812 */ /* 0x000fe200078e3cff */
[----:B------:R-:W-:Y:S01]  /*26a0*/  FFMA.FTZ R13, R12, R13, 0.20512372255325317383 ;  /* 0x3e520bf40c0d7423 */ /* 0x000fe2000001000d */
[C---:B------:R-:W-:Y:S01]  /*26b0*/  FFMA.FTZ R14, R15.reuse, R14, -0.17900948226451873779 ;  /* 0xbe374e430f0e7423 */ /* 0x040fe2000001000e */
[----:B------:R-:W-:Y:S01]  /*26c0*/  FFMA.FTZ R9, R10, R9, 0.1716887056827545166 ;  /* 0x3e2fcf2a0a097423 */ /* 0x000fe20000010009 */
[----:B------:R-:W-:Y:S01]  /*26d0*/  STS.U16 [R21+UR6+0x880], R27 ;  /* 0x0008801b15007988 */ /* 0x000fe20008000406 */
[----:B------:R-:W-:Y:S01]  /*26e0*/  FFMA.FTZ R13, R12, R13, -0.24046532809734344482 ;  /* 0xbe763c8b0c0d7423 */ /* 0x000fe2000001000d */
[C---:B------:R-:W-:Y:S01]  /*26f0*/  FFMA.FTZ R14, R15.reuse, R14, 0.20512372255325317383 ;  /* 0x3e520bf40f0e7423 */ /* 0x040fe2000001000e */
[----:B------:R-:W-:Y:S01]  /*2700*/  FFMA.FTZ R9, R10, R9, -0.17900948226451873779 ;  /* 0xbe374e430a097423 */ /* 0x000fe20000010009 */
[----:B------:R-:W-:Y:S01]  /*2710*/  STS.U16 [R19+UR6+0xc00], R28 ;  /* 0x000c001c13007988 */ /* 0x000fe20008000406 */
[----:B------:R-:W-:Y:S01]  /*2720*/  FFMA.FTZ R13, R12, R13, 0.28857114911079406738 ;  /* 0x3e93bf990c0d7423 */ /* 0x000fe2000001000d */
[C---:B------:R-:W-:Y:S01]  /*2730*/  FFMA.FTZ R14, R15.reuse, R14, -0.24046532809734344482 ;  /* 0xbe763c8b0f0e7423 */ /* 0x040fe2000001000e */
[----:B------:R-:W-:Y:S01]  /*2740*/  FFMA.FTZ R9, R10, R9, 0.20512372255325317383 ;  /* 0x3e520bf40a097423 */ /* 0x000fe20000010009 */
[----:B------:R2:W-:Y:S01]  /*2750*/  STS.U16 [R19+UR6+0xc80], R29 ;  /* 0x000c801d13007988 */ /* 0x0005e20008000406 */
[----:B------:R-:W-:Y:S01]  /*2760*/  FFMA.FTZ R13, R12, R13, -0.36067417263984680176 ;  /* 0xbeb8aa490c0d7423 */ /* 0x000fe2000001000d */
[C---:B------:R-:W-:Y:S01]  /*2770*/  FFMA.FTZ R14, R15.reuse, R14, 0.28857114911079406738 ;  /* 0x3e93bf990f0e7423 */ /* 0x040fe2000001000e */
[----:B------:R-:W-:Y:S01]  /*2780*/  FFMA.FTZ R9, R10, R9, -0.24046532809734344482 ;  /* 0xbe763c8b0a097423 */ /* 0x000fe20000010009 */
[----:B------:R-:W-:Y:S01]  /*2790*/  BAR.SYNC.DEFER_BLOCKING 0x0 ;  /* 0x0000000000007b1d */ /* 0x000fe20000010000 */
[----:B------:R-:W-:Y:S01]  /*27a0*/  FFMA.FTZ R13, R12, R13, 0.48089820146560668945 ;  /* 0x3ef6384a0c0d7423 */ /* 0x000fe2000001000d */
[C---:B------:R-:W-:Y:S01]  /*27b0*/  FFMA.FTZ R14, R15.reuse, R14, -0.36067417263984680176 ;  /* 0xbeb8aa490f0e7423 */ /* 0x040fe2000001000e */
[----:B------:R-:W-:Y:S01]  /*27c0*/  FFMA.FTZ R9, R10, R9, 0.28857114911079406738 ;  /* 0x3e93bf990a097423 */ /* 0x000fe20000010009 */
[----:B------:R-:W-:Y:S01]  /*27d0*/  ISETP.GE.U32.AND P2, PT, R6, 0x7f800000, PT ;  /* 0x7f8000000600780c */ /* 0x000fe20003f46070 */
[----:B------:R-:W-:Y:S01]  /*27e0*/  FFMA.FTZ R13, R12, R13, -0.72134751081466674805 ;  /* 0xbf38aa3b0c0d7423 */ /* 0x000fe2000001000d */
[----:B--2---:R-:W-:Y:S01]  /*27f0*/  FFMA.FTZ R19, R18, R23, -0.16845393180847167969 ;  /* 0xbe2c7f3012137423 */ /* 0x004fe20000010017 */
[----:B------:R-:W-:Y:S01]  /*2800*/  FFMA.FTZ R9, R10, R9, -0.36067417263984680176 ;  /* 0xbeb8aa490a097423 */ /* 0x000fe20000010009 */
[C---:B------:R-:W-:Y:S01]  /*2810*/  FFMA.FTZ R14, R15.reuse, R14, 0.48089820146560668945 ;  /* 0x3ef6384a0f0e7423 */ /* 0x040fe2000001000e */
[----:B------:R-:W-:Y:S01]  /*2820*/  FMUL R13, R12, R13 ;  /* 0x0000000d0c0d7220 */ /* 0x000fe20000400000 */
[----:B------:R-:W-:Y:S01]  /*2830*/  FFMA.FTZ R19, R18, R19, 0.1716887056827545166 ;  /* 0x3e2fcf2a12137423 */ /* 0x000fe20000010013 */
[----:B------:R-:W-:Y:S01]  /*2840*/  FFMA.FTZ R9, R10, R9, 0.48089820146560668945 ;  /* 0x3ef6384a0a097423 */ /* 0x000fe20000010009 */
[C---:B------:R-:W-:Y:S01]  /*2850*/  FFMA.FTZ R14, R15.reuse, R14, -0.72134751081466674805 ;  /* 0xbf38aa3b0f0e7423 */ /* 0x040fe2000001000e */
[----:B------:R-:W-:Y:S01]  /*2860*/  FMUL R13, R12, R13 ;  /* 0x0000000d0c0d7220 */ /* 0x000fe20000400000 */
[----:B------:R-:W-:Y:S01]  /*2870*/  FFMA.FTZ R19, R18, R19, -0.17900948226451873779 ;  /* 0xbe374e4312137423 */ /* 0x000fe20000010013 */
[----:B------:R-:W-:Y:S01]  /*2880*/  FFMA.FTZ R9, R10, R9, -0.72134751081466674805 ;  /* 0xbf38aa3b0a097423 */ /* 0x000fe20000010009 */
[----:B------:R-:W-:Y:S01]  /*2890*/  SHF.R.U32.HI R0, RZ, 0x5, R0 ;  /* 0x00000005ff007819 */ /* 0x000fe20000011600 */
[----:B------:R-:W-:Y:S01]  /*28a0*/  FMUL R14, R15, R14 ;  /* 0x0000000e0f0e7220 */ /* 0x000fe20000400000 */
[----:B------:R-:W-:Y:S01]  /*28b0*/  FFMA.FTZ R19, R18, R19, 0.20512372255325317383 ;  /* 0x3e520bf412137423 */ /* 0x000fe20000010013 */
[----:B------:R-:W-:Y:S01]  /*28c0*/  FMUL R9, R10, R9 ;  /* 0x000000090a097220 */ /* 0x000fe20000400000 */
[----:B------:R-:W-:Y:S01]  /*28d0*/  ISETP.GE.U32.AND P1, PT, R5, 0x7f800000, PT ;  /* 0x7f8000000500780c */ /* 0x000fe20003f26070 */
[----:B------:R-:W-:Y:S01]  /*28e0*/  FFMA.FTZ R12, R12, 1.4426950216293334961, R13 ;  /* 0x3fb8aa3b0c0c7823 */ /* 0x000fe2000001000d */
[----:B------:R-:W-:Y:S01]  /*28f0*/  FFMA.FTZ R19, R18, R19, -0.24046532809734344482 ;  /* 0xbe763c8b12137423 */ /* 0x000fe20000010013 */
[----:B------:R-:W-:Y:S01]  /*2900*/  FMUL R9, R10, R9 ;  /* 0x000000090a097220 */ /* 0x000fe20000400000 */
[----:B------:R-:W-:Y:S01]  /*2910*/  ISETP.GE.U32.AND P3, PT, R7, 0x7f800000, PT ;  /* 0x7f8000000700780c */ /* 0x000fe20003f66070 */
[C---:B------:R-:W-:Y:S01]  /*2920*/  FMUL R14, R15.reuse, R14 ;  /* 0x0000000e0f0e7220 */ /* 0x040fe20000400000 */
[----:B------:R-:W-:Y:S01]  /*2930*/  FFMA.FTZ R19, R18, R19, 0.28857114911079406738 ;  /* 0x3e93bf9912137423 */ /* 0x000fe20000010013 */
[----:B------:R-:W-:Y:S01]  /*2940*/  FFMA.FTZ R9, R10, 1.4426950216293334961, R9 ;  /* 0x3fb8aa3b0a097823 */ /* 0x000fe20000010009 */
[----:B------:R-:W-:Y:S01]  /*2950*/  SGXT.U32 R13, R0, 0x3 ;  /* 0x00000003000d781a */ /* 0x000fe20000000000 */
[----:B------:R-:W-:Y:S01]  /*2960*/  FFMA.FTZ R15, R15, 1.4426950216293334961, R14 ;  /* 0x3fb8aa3b0f0f7823 */ /* 0x000fe2000001000e */
[----:B------:R-:W-:Y:S01]  /*2970*/  FFMA.FTZ R19, R18, R19, -0.36067417263984680176 ;  /* 0xbeb8aa4912137423 */ /* 0x000fe20000010013 */
[----:B------:R-:W-:Y:S01]  /*2980*/  FADD R0, R8, R9 ;  /* 0x0000000908007221 */ /* 0x000fe20000000000 */
[----:B------:R-:W-:Y:S01]  /*2990*/  ISETP.GE.U32.AND P4, PT, R2, 0x7f800000, PT ;  /* 0x7f8000000200780c */ /* 0x000fe20003f86070 */
[----:B0-----:R-:W-:-:S02]  /*29a0*/  IMAD R9, R13, R24, RZ ;  /* 0x000000180d097224 */ /* 0x001fc400078e02ff */
[----:B------:R-:W-:Y:S01]  /*29b0*/  FFMA.FTZ R19, R18, R19, 0.48089820146560668945 ;  /* 0x3ef6384a12137423 */ /* 0x000fe20000010013 */
[----:B------:R-:W-:Y:S01]  /*29c0*/  @P2 IMAD.MOV.U32 R13, RZ, RZ, 0x7f800000 ;  /* 0x7f800000ff0d2424 */ /* 0x000fe200078e00ff */
[----:B------:R-:W0:Y:S01]  /*29d0*/  LDS R25, [R4+UR6] ;  /* 0x0000000604197984 */ /* 0x000e220008000800 */
[----:B------:R-:W-:Y:S01]  /*29e0*/  FADD R21, R16, R15 ;  /* 0x0000000f10157221 */ /* 0x000fe20000000000 */
[----:B------:R-:W-:Y:S01]  /*29f0*/  FFMA.FTZ R19, R18, R19, -0.72134751081466674805 ;  /* 0xbf38aa3b12137423 */ /* 0x000fe20000010013 */
[C---:B------:R-:W-:Y:S01]  /*2a00*/  FSETP.NEU.AND P0, PT, R6.reuse, RZ, PT ;  /* 0x000000ff0600720b */ /* 0x040fe20003f0d000 */
[----:B------:R-:W-:Y:S01]  /*2a10*/  @P2 FFMA.FTZ R21, R6, R13, +INF ;  /* 0x7f80000006152423 */ /* 0x000fe2000001000d */
[----:B------:R-:W-:Y:S02]  /*2a20*/  @P1 IMAD.MOV.U32 R6, RZ, RZ, 0x7f800000 ;  /* 0x7f800000ff061424 */ /* 0x000fe400078e00ff */
[C---:B------:R-:W-:Y:S01]  /*2a30*/  FMUL R19, R18.reuse, R19 ;  /* 0x0000001312137220 */ /* 0x040fe20000400000 */
[----:B------:R-:W-:Y:S01]  /*2a40*/  @P3 IMAD.MOV.U32 R8, RZ, RZ, 0x7f800000 ;  /* 0x7f800000ff083424 */ /* 0x000fe200078e00ff */
[----:B------:R-:W2:Y:S01]  /*2a50*/  LDS R27, [R4+UR6+0x100] ;  /* 0x00010006041b7984 */ /* 0x000ea20008000800 */
[----:B------:R-:W-:Y:S01]  /*2a60*/  FADD R20, R11, R12 ;  /* 0x0000000c0b147221 */ /* 0x000fe20000000000 */
[----:B------:R-:W-:Y:S01]  /*2a70*/  FMUL R19, R18, R19 ;  /* 0x0000001312137220 */ /* 0x000fe20000400000 */
[----:B------:R-:W-:-:S02]  /*2a80*/  IMAD R11, R24, 0x8, R9 ;  /* 0x00000008180b7824 */ /* 0x000fc400078e0209 */
[----:B------:R-:W-:Y:S01]  /*2a90*/  @P1 FFMA.FTZ R0, R5, R6, +INF ;  /* 0x7f80000005001423 */ /* 0x000fe20000010006 */
[----:B------:R-:W-:Y:S01]  /*2aa0*/  LDS R29, [R4+UR6+0x200] ;  /* 0x00020006041d7984 */ /* 0x000fe20008000800 */
[C---:B------:R-:W-:Y:S01]  /*2ab0*/  FSETP.NEU.AND P1, PT, R7.reuse, RZ, PT ;  /* 0x000000ff0700720b */ /* 0x040fe20003f2d000 */
[----:B------:R-:W-:Y:S01]  /*2ac0*/  @P3 FFMA.FTZ R20, R7, R8, +INF ;  /* 0x7f80000007143423 */ /* 0x000fe20000010008 */
[----:B------:R-:W-:Y:S01]  /*2ad0*/  FFMA.FTZ R18, R18, 1.4426950216293334961, R19 ;  /* 0x3fb8aa3b12127823 */ /* 0x000fe20000010013 */
[----:B------:R-:W-:Y:S01]  /*2ae0*/  @P4 MOV R7, 0x7f800000 ;  /* 0x7f80000000074802 */ /* 0x000fe20000000f00 */
[----:B------:R3:W4:Y:S01]  /*2af0*/  LDS R31, [R4+UR6+0x300] ;  /* 0x00030006041f7984 */ /* 0x0007220008000800 */
[----:B------:R-:W-:Y:S01]  /*2b00*/  FSETP.NEU.AND P2, PT, R5, RZ, PT ;  /* 0x000000ff0500720b */ /* 0x000fe20003f4d000 */
[----:B------:R-:W-:Y:S01]  /*2b10*/  IMAD R5, R69, UR5, RZ ;  /* 0x0000000545057c24 */ /* 0x000fe2000f8e02ff */
[----:B------:R-:W-:Y:S01]  /*2b20*/  LEA R13, R24, R11, 0x3 ;  /* 0x0000000b180d7211 */ /* 0x000fe200078e18ff */
[----:B------:R-:W-:Y:S01]  /*2b30*/  FADD R22, R17, R18 ;  /* 0x0000001211167221 */ /* 0x000fe20000000000 */
[----:B------:R-:W-:Y:S01]  /*2b40*/  @P4 FFMA.FTZ R22, R2, R7, +INF ;  /* 0x7f80000002164423 */ /* 0x000fe20000010007 */
[----:B------:R-:W-:Y:S01]  /*2b50*/  IMAD.SHL.U32 R7, R5, 0x2, RZ ;  /* 0x0000000205077824 */ /* 0x000fe200078e00ff */
[----:B------:R-:W-:Y:S01]  /*2b60*/  UIMAD.WIDE UR4, UR4, 0x2, URZ ;  /* 0x00000002040478a5 */ /* 0x000fe2000f8e02ff */
[----:B------:R-:W-:Y:S01]  /*2b70*/  IMAD R15, R24, 0x8, R13 ;  /* 0x00000008180f7824 */ /* 0x000fe200078e020d */
[----:B------:R-:W-:Y:S01]  /*2b80*/  LEA R71, R71, UR6, 0x2 ;  /* 0x0000000647477c11 */ /* 0x000fe2000f8e10ff */
[----:B------:R-:W-:Y:S01]  /*2b90*/  IMAD.HI R6, R5, 0x2, RZ ;  /* 0x0000000205067827 */ /* 0x000fe200078e02ff */
[----:B-1----:R-:W-:-:S03]  /*2ba0*/  IADD3 R18, P3, P4, R7, UR8, R32 ;  /* 0x0000000807127c10 */ /* 0x002fc6000fc7e020 */
[----:B------:R-:W-:Y:S01]  /*2bb0*/  IMAD R17, R24, 0x8, R15 ;  /* 0x0000000818117824 */ /* 0x000fe200078e020f */
[----:B------:R-:W-:Y:S02]  /*2bc0*/  IADD3.X R26, PT, PT, R6, UR5, R33, P3, P4 ;  /* 0x00000005061a7c10 */ /* 0x000fe40009fe8421 */
[-C--:B------:R-:W-:Y:S01]  /*2bd0*/  LEA R6, P6, R9, R18.reuse, 0x1 ;  /* 0x0000001209067211 */ /* 0x080fe200078c08ff */
[C---:B------:R-:W-:Y:S01]  /*2be0*/  IMAD R19, R24.reuse, 0x8, R17 ;  /* 0x0000000818137824 */ /* 0x040fe200078e0211 */
[-C--:B------:R-:W-:Y:S01]  /*2bf0*/  LEA R8, P4, R11, R18.reuse, 0x1 ;  /* 0x000000120b087211 */ /* 0x080fe200078808ff */
[----:B------:R-:W1:Y:S01]  /*2c00*/  LDCU UR4, c[0x0][0x3ec] ;  /* 0x00007d80ff0477ac */ /* 0x000e620008000800 */
[----:B------:R-:W-:Y:S01]  /*2c10*/  LEA R10, P3, R13, R18, 0x1 ;  /* 0x000000120d0a7211 */ /* 0x000fe200078608ff */
[----:B------:R-:W5:Y:S01]  /*2c20*/  LDC.64 R32, c[0x0][0x3a0] ;  /* 0x0000e800ff207b82 */ /* 0x000f620000000a00 */
[----:B------:R-:W-:Y:S02]  /*2c30*/  LEA.HI.X.SX32 R7, R9, R26, 0x1, P6 ;  /* 0x0000001a09077211 */ /* 0x000fe400030f0eff */
[----:B------:R-:W-:-:S02]  /*2c40*/  LEA R23, R24, R19, 0x3 ;  /* 0x0000001318177211 */ /* 0x000fc400078e18ff */
[----:B------:R-:W-:Y:S01]  /*2c50*/  LEA R12, P6, R15, R18, 0x1 ;  /* 0x000000120f0c7211 */ /* 0x000fe200078c08ff */
[----:B0-----:R4:W-:Y:S01]  /*2c60*/  STG.E.U16 desc[UR10][R6.64], R25 ;  /* 0x0000001906007986 */ /* 0x0019e2000c10150a */
[-C--:B------:R-:W-:Y:S01]  /*2c70*/  LEA.HI.X.SX32 R9, R11, R26.reuse, 0x1, P4 ;  /* 0x0000001a0b097211 */ /* 0x080fe200020f0eff */
[----:B------:R-:W-:Y:S01]  /*2c80*/  IMAD R24, R24, 0x8, R23 ;  /* 0x0000000818187824 */ /* 0x000fe200078e0217 */
[----:B------:R-:W-:Y:S02]  /*2c90*/  LEA.HI.X.SX32 R11, R13, R26, 0x1, P3 ;  /* 0x0000001a0d0b7211 */ /* 0x000fe400018f0eff */
[----:B---3--:R-:W-:Y:S02]  /*2ca0*/  LEA R4, P4, R17, R18, 0x1 ;  /* 0x0000001211047211 */ /* 0x008fe400078808ff */
[----:B------:R-:W-:Y:S02]  /*2cb0*/  LEA.HI.X.SX32 R13, R15, R26, 0x1, P6 ;  /* 0x0000001a0f0d7211 */ /* 0x000fe400030f0eff */
[----:B------:R-:W-:Y:S01]  /*2cc0*/  LEA R16, P6, R23, R18, 0x1 ;  /* 0x0000001217107211 */ /* 0x000fe200078c08ff */
[----:B-1----:R-:W-:Y:S01]  /*2cd0*/  UIMAD UR4, UR7, UR4, URZ ;  /* 0x00000004070472a4 */ /* 0x002fe2000f8e02ff */
[----:B------:R-:W-:-:S02]  /*2ce0*/  LEA.HI.X.SX32 R5, R17, R26, 0x1, P4 ;  /* 0x0000001a11057211 */ /* 0x000fc400020f0eff */
[----:B------:R-:W-:Y:S01]  /*2cf0*/  LEA R14, P3, R19, R18, 0x1 ;  /* 0x00000012130e7211 */ /* 0x000fe200078608ff */
[----:B------:R-:W-:Y:S01]  /*2d00*/  USHF.L.U32 UR7, UR4, 0x2, URZ ;  /* 0x0000000204077899 */ /* 0x000fe200080006ff */
[----:B------:R-:W-:Y:S01]  /*2d10*/  LEA.HI.X.SX32 R17, R23, R26, 0x1, P6 ;  /* 0x0000001a17117211 */ /* 0x000fe200030f0eff */
[----:B------:R-:W-:Y:S01]  /*2d20*/  UIMAD.WIDE UR4, UR4, 0x4, URZ ;  /* 0x00000004040478a5 */ /* 0x000fe2000f8e02ff */
[C---:B------:R-:W-:Y:S02]  /*2d30*/  LEA R18, P4, R24.reuse, R18, 0x1 ;  /* 0x0000001218127211 */ /* 0x040fe400078808ff */
[----:B------:R-:W-:Y:S02]  /*2d40*/  PRMT R23, R25, 0x7632, R23 ;  /* 0x0000763219177816 */ /* 0x000fe40000000017 */
[-C--:B------:R-:W-:Y:S02]  /*2d50*/  LEA.HI.X.SX32 R15, R19, R26.reuse, 0x1, P3 ;  /* 0x0000001a130f7211 */ /* 0x080fe400018f0eff */
[----:B------:R-:W-:Y:S01]  /*2d60*/  LEA.HI.X.SX32 R19, R24, R26, 0x1, P4 ;  /* 0x0000001a18137211 */ /* 0x000fe200020f0eff */
[----:B------:R0:W-:Y:S01]  /*2d70*/  STG.E.U16 desc[UR10][R8.64], R23 ;  /* 0x0000001708007986 */ /* 0x0001e2000c10150a */
[----:B--2---:R-:W-:-:S02]  /*2d80*/  PRMT R24, R27, 0x7632, R24 ;  /* 0x000076321b187816 */ /* 0x004fc40000000018 */
[----:B----4-:R-:W-:Y:S01]  /*2d90*/  PRMT R6, R31, 0x7632, R6 ;  /* 0x000076321f067816 */ /* 0x010fe20000000006 */
[----:B------:R1:W-:Y:S01]  /*2da0*/  STG.E.U16 desc[UR10][R10.64], R27 ;  /* 0x0000001b0a007986 */ /* 0x0003e2000c10150a */
[----:B------:R-:W-:Y:S02]  /*2db0*/  FSETP.NEU.AND P3, PT, R2, RZ, PT ;  /* 0x000000ff0200720b */ /* 0x000fe40003f6d000 */
[----:B------:R-:W-:Y:S01]  /*2dc0*/  FSEL R2, R0, -INF , P2 ;  /* 0xff80000000027808 */ /* 0x000fe20001000000 */
[----:B------:R-:W-:Y:S01]  /*2dd0*/  STG.E.U16 desc[UR10][R12.64], R24 ;  /* 0x000000180c007986 */ /* 0x000fe2000c10150a */
[----:B------:R-:W-:Y:S02]  /*2de0*/  FSEL R7, R20, -INF , P1 ;  /* 0xff80000014077808 */ /* 0x000fe40000800000 */
[----:B------:R-:W-:Y:S01]  /*2df0*/  FSEL R0, R21, -INF , P0 ;  /* 0xff80000015007808 */ /* 0x000fe20000000000 */
[----:B------:R2:W-:Y:S01]  /*2e00*/  STG.E.U16 desc[UR10][R4.64], R29 ;  /* 0x0000001d04007986 */ /* 0x0005e2000c10150a */
[----:B0-----:R-:W-:Y:S01]  /*2e10*/  FSEL R9, R22, -INF , P3 ;  /* 0xff80000016097808 */ /* 0x001fe20001800000 */
[----:B------:R-:W-:Y:S01]  /*2e20*/  FFMA R20, R2, 0.69314718246459960938, R63 ;  /* 0x3f31721802147823 */ /* 0x000fe2000000003f */
[----:B------:R-:W-:Y:S01]  /*2e30*/  FFMA R21, R7, 0.69314718246459960938, R62 ;  /* 0x3f31721807157823 */ /* 0x000fe2000000003e */
[----:B-1----:R-:W-:Y:S01]  /*2e40*/  PRMT R11, R29, 0x7632, R11 ;  /* 0x000076321d0b7816 */ /* 0x002fe2000000000b */
[----:B------:R-:W-:Y:S01]  /*2e50*/  FFMA R22, R0, 0.69314718246459960938, R61 ;  /* 0x3f31721800167823 */ /* 0x000fe2000000003d */
[----:B------:R-:W-:Y:S01]  /*2e60*/  FFMA R23, R9, 0.69314718246459960938, R60 ;  /* 0x3f31721809177823 */ /* 0x000fe2000000003c */
[----:B------:R-:W-:-:S02]  /*2e70*/  IMAD.HI R0, R69, 0x4, RZ ;  /* 0x0000000445007827 */ /* 0x000fc400078e02ff */
[----:B------:R0:W-:Y:S02]  /*2e80*/  STG.E.U16 desc[UR10][R14.64], R11 ;  /* 0x0000000b0e007986 */ /* 0x0001e4000c10150a */
[----:B--2---:R-:W-:Y:S02]  /*2e90*/  IMAD.SHL.U32 R5, R69, 0x4, RZ ;  /* 0x0000000445057824 */ /* 0x004fe400078e00ff */
[----:B------:R0:W-:Y:S04]  /*2ea0*/  STG.E.U16 desc[UR10][R16.64], R31 ;  /* 0x0000001f10007986 */ /* 0x0001e8000c10150a */
[----:B------:R0:W-:Y:S01]  /*2eb0*/  STG.E.U16 desc[UR10][R18.64], R6 ;  /* 0x0000000612007986 */ /* 0x0001e2000c10150a */
[----:B------:R-:W-:Y:S01]  /*2ec0*/  BAR.SYNC.DEFER_BLOCKING 0x0 ;  /* 0x0000000000007b1d */ /* 0x000fe20000010000 */
[----:B-----5:R-:W-:-:S04]  /*2ed0*/  IADD3 R4, P0, P1, R5, UR7, R32 ;  /* 0x0000000705047c10 */ /* 0x020fc8000f91e020 */
[----:B------:R-:W-:Y:S01]  /*2ee0*/  IADD3.X R5, PT, PT, R0, UR5, R33, P0, P1 ;  /* 0x0000000500057c10 */ /* 0x000fe200087e2421 */
[----:B------:R0:W-:Y:S02]  /*2ef0*/  STS.128 [R71], R20 ;  /* 0x0000001447007388 */ /* 0x0001e40000000c00 */
[----:B------:R-:W-:Y:S06]  /*2f00*/  BAR.SYNC.DEFER_BLOCKING 0x0 ;  /* 0x0000000000007b1d */ /* 0x000fec0000010000 */
[----:B------:R-:W-:Y:S05]  /*2f10*/  @P5 EXIT ;  /* 0x000000000000594d */ /* 0x000fea0003800000 */
[----:B------:R-:W1:Y:S04]  /*2f20*/  LDS R3, [R3] ;  /* 0x0000000003037984 */ /* 0x000e680000000800 */
[----:B-1----:R-:W-:Y:S01]  /*2f30*/  STG.E desc[UR10][R4.64], R3 ;  /* 0x0000000304007986 */ /* 0x002fe2000c10190a */
[----:B------:R-:W-:Y:S05]  /*2f40*/  EXIT ;  /* 0x000000000000794d */ /* 0x000fea0003800000 */
.L_x_2:
[----:B------:R-:W-:-:S00]  /*2f50*/  BRA `(.L_x_2) ;  /* 0xfffffffc00fc7947 */ /* 0x000fc0000383ffff */
[----:B------:R-:W-:-:S00]  /*2f60*/  NOP ;  /* 0x0000000000007918 */ /* 0x000fc00000000000 */
        /* <DEDUP_REMOVED lines=9> */
.L_x_3:


//--------------------- .nv.global.init           --------------------------
	.section	.nv.global.init,"aw",@progbits
.nv.global.init:
	.type		_$_str,@object
	.size		_$_str,(.L_0 - _$_str)
_$_str:
        /*0000*/ 	.byte	0x5f, 0x5f, 0x43, 0x55, 0x44, 0x41, 0x5f, 0x46, 0x54, 0x5a, 0x00
.L_0:


//--------------------- .nv.shared.attn_fwd       --------------------------
	.section	.nv.shared.attn_fwd,"aw",@nobits
	.sectionflags	@""
	.align	16
	.zero		1024


//--------------------- .nv.shared.reserved.0     --------------------------
	.section	.nv.shared.reserved.0,"aw",@nobits
	.weak		__nv_reservedSMEM_offset_0_alias
	.size		__nv_reservedSMEM_offset_0_alias, 0, 64
	.other		__nv_reservedSMEM_offset_0_alias,@"STO_CUDA_RESERVED_SHARED STV_DEFAULT"
__nv_reservedSMEM_offset_0_alias:
	.zero		0
	.zero		64


//--------------------- .nv.constant0.attn_fwd    --------------------------
	.section	.nv.constant0.attn_fwd,"a",@progbits
	.sectionflags	@""
	.align	4
.nv.constant0.attn_fwd:
	.zero		1032


//--------------------- SYMBOLS --------------------------

	.type		.nv.reservedSmem.offset0,@object
	.size		.nv.reservedSmem.offset0,0x4
	.type		.nv.reservedSmem.cap,@object
	.size		.nv.reservedSmem.cap,0x4
